	.target	sm_100a

	.elftype	@"ET_EXEC"


//--------------------- .note.nv.tkinfo           --------------------------
	.section	.note.nv.tkinfo,"",@"SHT_NOTE"
	.sectionflags	@"SHF_NOTE_NV_TKINFO"
	.tkinfo
        /*0018*/ 	.word	0x00000002
        /*0030*/ 	.string	""
        /*0030*/ 	.string	"ptxas"
        /*0030*/ 	.string	"Cuda compilation tools, release 13.0, V13.0.88"
        /*0030*/ 	.string	"Build cuda_13.0.r13.0/compiler.36424714_0"
        /*0030*/ 	.string	"-arch sm_100a -m 64 "



//--------------------- .note.nv.cuinfo           --------------------------
	.section	.note.nv.cuinfo,"",@"SHT_NOTE"
	.sectionflags	@"SHF_NOTE_NV_CUINFO"
        /*0018*/ 	.short	0x0002
        /*001a*/ 	.short	0x0064
        /*001c*/ 	.short	0x0082
	.zero		2


//--------------------- .nv.info                  --------------------------
	.section	.nv.info,"",@"SHT_CUDA_INFO"
	.align	4


	//----- nvinfo : EIATTR_REGCOUNT
	.align		4
        /*0000*/ 	.byte	0x04, 0x2f
        /*0002*/ 	.short	(.L_19 - .L_18)
	.align		4
.L_18:
        /*0004*/ 	.word	index@(_ZN7cutlass13device_kernelINS_4gemm6kernel13GemmUniversalIN4cute5tupleIJiiiiEEENS1_10collective13CollectiveMmaINS1_35MainloopSm100TmaUmmaWarpSpecializedILi12ELi2ELi4ENS5_IJNS4_1CILi1EEESB_SB_EEEEENS5_IJNSA_ILi128EEESE_NSA_ILi32EEEEEENS_6half_tENS5_IJlSB_lEEESH_SI_NS4_8TiledMMAINS4_8MMA_AtomIJNS4_20SM100_MMA_F16BF16_SSISH_SH_fLi128ELi128ELNS4_4UMMA5MajorE0ELSN_0ELNSM_7ScaleInE0ELSO_0EEEEEENS4_6LayoutISC_NS5_IJNSA_ILi0EEESS_SS_EEEEENS5_IJNS4_10UnderscoreESV_SV_EEEEENS4_13SM90_TMA_LOADENS4_14ComposedLayoutINS4_7SwizzleILi2ELi4ELi3EEENS4_18smem_ptr_flag_bitsILi16EEENSR_INS5_IJNSA_ILi8EEESF_EEENS5_IJSF_SB_EEEEEEEvNS4_8identityESY_S18_vS19_EENS_8epilogue10collective18CollectiveEpilogueINS1B_23Sm100TmaWarpSpecializedILi4ELi2ELi32ELb1ELb0EEEJSG_NS5_IJNSR_ISE_SB_EENSR_ISF_SB_EEEEESH_SI_SH_SI_NS1B_6fusion15FusionCallbacksIS1F_NS1J_17LinearCombinationISH_fSH_fLNS_15FloatRoundStyleE2EEESG_S1I_JEEENS4_5SM1004TMEM4LOAD26SM100_TMEM_LOAD_32dp32b32xESY_S18_NS4_39AutoVectorizingCopyWithAssumedAlignmentILi128EEENS4_14SM90_TMA_STOREES18_S1U_S1U_EEEvvEEEEvNT_6ParamsE)
        /*0008*/ 	.word	0x0000006e


	//----- nvinfo : EIATTR_FRAME_SIZE
	.align		4
.L_19:
        /*000c*/ 	.byte	0x04, 0x11
        /*000e*/ 	.short	(.L_21 - .L_20)
	.align		4
.L_20:
        /*0010*/ 	.word	index@($__internal_2_$__cuda_sm10x_tcgen05_guardrail_trap_unallocated_columns_being_dealloced)
        /*0014*/ 	.word	0x00000000


	//----- nvinfo : EIATTR_FRAME_SIZE
	.align		4
.L_21:
        /*0018*/ 	.byte	0x04, 0x11
        /*001a*/ 	.short	(.L_23 - .L_22)
	.align		4
.L_22:
        /*001c*/ 	.word	index@($__internal_1_$__cuda_sm10x_tcgen05_guardrail_trap_phase_invalid_during_alloc)
        /*0020*/ 	.word	0x00000000


	//----- nvinfo : EIATTR_FRAME_SIZE
	.align		4
.L_23:
        /*0024*/ 	.byte	0x04, 0x11
        /*0026*/ 	.short	(.L_25 - .L_24)
	.align		4
.L_24:
        /*0028*/ 	.word	index@($__internal_0_$__cuda_sm10x_tcgen05_guardrail_trap_col_being_dealloced_not_returned_by_alloc)
        /*002c*/ 	.word	0x00000000


	//----- nvinfo : EIATTR_FRAME_SIZE
	.align		4
.L_25:
        /*0030*/ 	.byte	0x04, 0x11
        /*0032*/ 	.short	(.L_27 - .L_26)
	.align		4
.L_26:
        /*0034*/ 	.word	index@(_ZN7cutlass13device_kernelINS_4gemm6kernel13GemmUniversalIN4cute5tupleIJiiiiEEENS1_10collective13CollectiveMmaINS1_35MainloopSm100TmaUmmaWarpSpecializedILi12ELi2ELi4ENS5_IJNS4_1CILi1EEESB_SB_EEEEENS5_IJNSA_ILi128EEESE_NSA_ILi32EEEEEENS_6half_tENS5_IJlSB_lEEESH_SI_NS4_8TiledMMAINS4_8MMA_AtomIJNS4_20SM100_MMA_F16BF16_SSISH_SH_fLi128ELi128ELNS4_4UMMA5MajorE0ELSN_0ELNSM_7ScaleInE0ELSO_0EEEEEENS4_6LayoutISC_NS5_IJNSA_ILi0EEESS_SS_EEEEENS5_IJNS4_10UnderscoreESV_SV_EEEEENS4_13SM90_TMA_LOADENS4_14ComposedLayoutINS4_7SwizzleILi2ELi4ELi3EEENS4_18smem_ptr_flag_bitsILi16EEENSR_INS5_IJNSA_ILi8EEESF_EEENS5_IJSF_SB_EEEEEEEvNS4_8identityESY_S18_vS19_EENS_8epilogue10collective18CollectiveEpilogueINS1B_23Sm100TmaWarpSpecializedILi4ELi2ELi32ELb1ELb0EEEJSG_NS5_IJNSR_ISE_SB_EENSR_ISF_SB_EEEEESH_SI_SH_SI_NS1B_6fusion15FusionCallbacksIS1F_NS1J_17LinearCombinationISH_fSH_fLNS_15FloatRoundStyleE2EEESG_S1I_JEEENS4_5SM1004TMEM4LOAD26SM100_TMEM_LOAD_32dp32b32xESY_S18_NS4_39AutoVectorizingCopyWithAssumedAlignmentILi128EEENS4_14SM90_TMA_STOREES18_S1U_S1U_EEEvvEEEEvNT_6ParamsE)
        /*0038*/ 	.word	0x00000000


	//----- nvinfo : EIATTR_MIN_STACK_SIZE
	.align		4
.L_27:
        /*003c*/ 	.byte	0x04, 0x12
        /*003e*/ 	.short	(.L_29 - .L_28)
	.align		4
.L_28:
        /*0040*/ 	.word	index@(_ZN7cutlass13device_kernelINS_4gemm6kernel13GemmUniversalIN4cute5tupleIJiiiiEEENS1_10collective13CollectiveMmaINS1_35MainloopSm100TmaUmmaWarpSpecializedILi12ELi2ELi4ENS5_IJNS4_1CILi1EEESB_SB_EEEEENS5_IJNSA_ILi128EEESE_NSA_ILi32EEEEEENS_6half_tENS5_IJlSB_lEEESH_SI_NS4_8TiledMMAINS4_8MMA_AtomIJNS4_20SM100_MMA_F16BF16_SSISH_SH_fLi128ELi128ELNS4_4UMMA5MajorE0ELSN_0ELNSM_7ScaleInE0ELSO_0EEEEEENS4_6LayoutISC_NS5_IJNSA_ILi0EEESS_SS_EEEEENS5_IJNS4_10UnderscoreESV_SV_EEEEENS4_13SM90_TMA_LOADENS4_14ComposedLayoutINS4_7SwizzleILi2ELi4ELi3EEENS4_18smem_ptr_flag_bitsILi16EEENSR_INS5_IJNSA_ILi8EEESF_EEENS5_IJSF_SB_EEEEEEEvNS4_8identityESY_S18_vS19_EENS_8epilogue10collective18CollectiveEpilogueINS1B_23Sm100TmaWarpSpecializedILi4ELi2ELi32ELb1ELb0EEEJSG_NS5_IJNSR_ISE_SB_EENSR_ISF_SB_EEEEESH_SI_SH_SI_NS1B_6fusion15FusionCallbacksIS1F_NS1J_17LinearCombinationISH_fSH_fLNS_15FloatRoundStyleE2EEESG_S1I_JEEENS4_5SM1004TMEM4LOAD26SM100_TMEM_LOAD_32dp32b32xESY_S18_NS4_39AutoVectorizingCopyWithAssumedAlignmentILi128EEENS4_14SM90_TMA_STOREES18_S1U_S1U_EEEvvEEEEvNT_6ParamsE)
        /*0044*/ 	.word	0x00000000
.L_29:


//--------------------- .nv.compat                --------------------------
	.section	.nv.compat,"",@"SHT_CUDA_COMPAT_INFO"
	.align	4
        /*0000*/ 	.byte	0x02, 0x09, 0x01, 0x00, 0x02, 0x02, 0x02, 0x00, 0x02, 0x05, 0x05, 0x00, 0x03, 0x07, 0x01, 0x01
        /*0010*/ 	.byte	0x02, 0x03, 0x01, 0x00, 0x02, 0x06, 0x01, 0x00, 0x04, 0x0b, 0x08, 0x00, 0x09, 0x00, 0x00, 0x00
        /*0020*/ 	.byte	0x00, 0x00, 0x00, 0x00


//--------------------- .nv.info._ZN7cutlass13device_kernelINS_4gemm6kernel13GemmUniversalIN4cute5tupleIJiiiiEEENS1_10collective13CollectiveMmaINS1_35MainloopSm100TmaUmmaWarpSpecializedILi12ELi2ELi4ENS5_IJNS4_1CILi1EEESB_SB_EEEEENS5_IJNSA_ILi128EEESE_NSA_ILi32EEEEEENS_6half_tENS5_IJlSB_lEEESH_SI_NS4_8TiledMMAINS4_8MMA_AtomIJNS4_20SM100_MMA_F16BF16_SSISH_SH_fLi128ELi128ELNS4_4UMMA5MajorE0ELSN_0ELNSM_7ScaleInE0ELSO_0EEEEEENS4_6LayoutISC_NS5_IJNSA_ILi0EEESS_SS_EEEEENS5_IJNS4_10UnderscoreESV_SV_EEEEENS4_13SM90_TMA_LOADENS4_14ComposedLayoutINS4_7SwizzleILi2ELi4ELi3EEENS4_18smem_ptr_flag_bitsILi16EEENSR_INS5_IJNSA_ILi8EEESF_EEENS5_IJSF_SB_EEEEEEEvNS4_8identityESY_S18_vS19_EENS_8epilogue10collective18CollectiveEpilogueINS1B_23Sm100TmaWarpSpecializedILi4ELi2ELi32ELb1ELb0EEEJSG_NS5_IJNSR_ISE_SB_EENSR_ISF_SB_EEEEESH_SI_SH_SI_NS1B_6fusion15FusionCallbacksIS1F_NS1J_17LinearCombinationISH_fSH_fLNS_15FloatRoundStyleE2EEESG_S1I_JEEENS4_5SM1004TMEM4LOAD26SM100_TMEM_LOAD_32dp32b32xESY_S18_NS4_39AutoVectorizingCopyWithAssumedAlignmentILi128EEENS4_14SM90_TMA_STOREES18_S1U_S1U_EEEvvEEEEvNT_6ParamsE --------------------------
	.section	.nv.info._ZN7cutlass13device_kernelINS_4gemm6kernel13GemmUniversalIN4cute5tupleIJiiiiEEENS1_10collective13CollectiveMmaINS1_35MainloopSm100TmaUmmaWarpSpecializedILi12ELi2ELi4ENS5_IJNS4_1CILi1EEESB_SB_EEEEENS5_IJNSA_ILi128EEESE_NSA_ILi32EEEEEENS_6half_tENS5_IJlSB_lEEESH_SI_NS4_8TiledMMAINS4_8MMA_AtomIJNS4_20SM100_MMA_F16BF16_SSISH_SH_fLi128ELi128ELNS4_4UMMA5MajorE0ELSN_0ELNSM_7ScaleInE0ELSO_0EEEEEENS4_6LayoutISC_NS5_IJNSA_ILi0EEESS_SS_EEEEENS5_IJNS4_10UnderscoreESV_SV_EEEEENS4_13SM90_TMA_LOADENS4_14ComposedLayoutINS4_7SwizzleILi2ELi4ELi3EEENS4_18smem_ptr_flag_bitsILi16EEENSR_INS5_IJNSA_ILi8EEESF_EEENS5_IJSF_SB_EEEEEEEvNS4_8identityESY_S18_vS19_EENS_8epilogue10collective18CollectiveEpilogueINS1B_23Sm100TmaWarpSpecializedILi4ELi2ELi32ELb1ELb0EEEJSG_NS5_IJNSR_ISE_SB_EENSR_ISF_SB_EEEEESH_SI_SH_SI_NS1B_6fusion15FusionCallbacksIS1F_NS1J_17LinearCombinationISH_fSH_fLNS_15FloatRoundStyleE2EEESG_S1I_JEEENS4_5SM1004TMEM4LOAD26SM100_TMEM_LOAD_32dp32b32xESY_S18_NS4_39AutoVectorizingCopyWithAssumedAlignmentILi128EEENS4_14SM90_TMA_STOREES18_S1U_S1U_EEEvvEEEEvNT_6ParamsE,"",@"SHT_CUDA_INFO"
	.sectionflags	@""
	.align	4


	//----- nvinfo : EIATTR_CUDA_API_VERSION
	.align		4
        /*0000*/ 	.byte	0x04, 0x37
        /*0002*/ 	.short	(.L_31 - .L_30)
.L_30:
        /*0004*/ 	.word	0x00000082


	//----- nvinfo : EIATTR_KPARAM_INFO
	.align		4
.L_31:
        /*0008*/ 	.byte	0x04, 0x17
        /*000a*/ 	.short	(.L_33 - .L_32)
.L_32:
        /*000c*/ 	.word	0x00000000
        /*0010*/ 	.short	0x0000
        /*0012*/ 	.short	0x0000
        /*0014*/ 	.byte	0x00, 0xf0, 0x01, 0x20


	//----- nvinfo : EIATTR_AT_ENTRY_FRAGMENTS
	.align		4
.L_33:
        /*0018*/ 	.byte	0x04, 0x4f
        /*001a*/ 	.short	(.L_35 - .L_34)


	//   ....[0]....
.L_34:
        /*001c*/ 	.word	0x00000006


	//----- nvinfo : EIATTR_RESERVED_SMEM_USED
	.align		4
.L_35:
        /*0020*/ 	.byte	0x01, 0x41
	.zero		2


	//----- nvinfo : EIATTR_SPARSE_MMA_MASK
	.align		4
        /*0024*/ 	.byte	0x03, 0x50
        /*0026*/ 	.short	0x0000


	//----- nvinfo : EIATTR_TCGEN05_1CTA_USED
	.align		4
        /*0028*/ 	.byte	0x01, 0x51
	.zero		2


	//----- nvinfo : EIATTR_MAXREG_COUNT
	.align		4
        /*002c*/ 	.byte	0x03, 0x1b
        /*002e*/ 	.short	0x00ff


	//----- nvinfo : EIATTR_NUM_BARRIERS
	.align		4
        /*0030*/ 	.byte	0x02, 0x4c
        /*0032*/ 	.byte	0x07
	.zero		1


	//----- nvinfo : EIATTR_EXTERNS
	.align		4
        /*0034*/ 	.byte	0x04, 0x0f
        /*0036*/ 	.short	(.L_37 - .L_36)


	//   ....[0]....
	.align		4
.L_36:
        /*0038*/ 	.word	index@(__assertfail)


	//----- nvinfo : EIATTR_MERCURY_ISA_VERSION
	.align		4
.L_37:
        /*003c*/ 	.byte	0x03, 0x5f
        /*003e*/ 	.short	0x0101


	//----- nvinfo : EIATTR_INT_WARP_WIDE_INSTR_OFFSETS
	.align		4
        /*0040*/ 	.byte	0x04, 0x31
        /*0042*/ 	.short	(.L_39 - .L_38)


	//   ....[0]....
.L_38:
        /*0044*/ 	.word	0x00001ef0


	//   ....[1]....
        /*0048*/ 	.word	0x00003cd0


	//   ....[2]....
        /*004c*/ 	.word	0x00003d00


	//   ....[3]....
        /*0050*/ 	.word	0x00003d50


	//   ....[4]....
        /*0054*/ 	.word	0x00004670


	//   ....[5]....
        /*0058*/ 	.word	0x000046d0


	//   ....[6]....
        /*005c*/ 	.word	0x000047b0


	//   ....[7]....
        /*0060*/ 	.word	0x00004820


	//   ....[8]....
        /*0064*/ 	.word	0x00004930


	//   ....[9]....
        /*0068*/ 	.word	0x000049c0


	//   ....[10]....
        /*006c*/ 	.word	0x00004b90


	//   ....[11]....
        /*0070*/ 	.word	0x00004cf0


	//----- nvinfo : EIATTR_COOP_GROUP_MASK_REGIDS
	.align		4
.L_39:
        /*0074*/ 	.byte	0x04, 0x29
        /*0076*/ 	.short	(.L_41 - .L_40)


	//   ....[0]....
.L_40:
        /*0078*/ 	.word	0xffffffff


	//   ....[1]....
        /*007c*/ 	.word	0xffffffff


	//   ....[2]....
        /*0080*/ 	.word	0xffffffff


	//   ....[3]....
        /*0084*/ 	.word	0xffffffff


	//   ....[4]....
        /*0088*/ 	.word	0xffffffff


	//   ....[5]....
        /*008c*/ 	.word	0xffffffff


	//   ....[6]....
        /*0090*/ 	.word	0xffffffff


	//   ....[7]....
        /*0094*/ 	.word	0xffffffff


	//   ....[8]....
        /*0098*/ 	.word	0xffffffff


	//   ....[9]....
        /*009c*/ 	.word	0xffffffff


	//   ....[10]....
        /*00a0*/ 	.word	0xffffffff


	//   ....[11]....
        /*00a4*/ 	.word	0xffffffff


	//   ....[12]....
        /*00a8*/ 	.word	0xffffffff


	//----- nvinfo : EIATTR_COOP_GROUP_INSTR_OFFSETS
	.align		4
.L_41:
        /*00ac*/ 	.byte	0x04, 0x28
        /*00ae*/ 	.short	(.L_43 - .L_42)


	//   ....[0]....
.L_42:
        /*00b0*/ 	.word	0x00000090


	//   ....[1]....
        /*00b4*/ 	.word	0x000004d0


	//   ....[2]....
        /*00b8*/ 	.word	0x00000770


	//   ....[3]....
        /*00bc*/ 	.word	0x00000910


	//   ....[4]....
        /*00c0*/ 	.word	0x00000a10


	//   ....[5]....
        /*00c4*/ 	.word	0x00000b80


	//   ....[6]....
        /*00c8*/ 	.word	0x00000d20


	//   ....[7]....
        /*00cc*/ 	.word	0x00001dd0


	//   ....[8]....
        /*00d0*/ 	.word	0x00003030


	//   ....[9]....
        /*00d4*/ 	.word	0x00003240


	//   ....[10]....
        /*00d8*/ 	.word	0x00003270


	//   ....[11]....
        /*00dc*/ 	.word	0x00003bc0


	//   ....[12]....
        /*00e0*/ 	.word	0x00003df0


	//----- nvinfo : EIATTR_VRC_CTA_INIT_COUNT
	.align		4
.L_43:
        /*00e4*/ 	.byte	0x02, 0x4a
        /*00e6*/ 	.byte	0x80
	.zero		1


	//----- nvinfo : EIATTR_SYSCALL_OFFSETS
	.align		4
        /*00e8*/ 	.byte	0x04, 0x46
        /*00ea*/ 	.short	(.L_45 - .L_44)


	//   ....[0]....
.L_44:
        /*00ec*/ 	.word	0x00005770


	//   ....[1]....
        /*00f0*/ 	.word	0x00005860


	//   ....[2]....
        /*00f4*/ 	.word	0x00005fd0


	//   ....[3]....
        /*00f8*/ 	.word	0x00006c50


	//   ....[4]....
        /*00fc*/ 	.word	0x000078a0


	//   ....[5]....
        /*0100*/ 	.word	0x000084f0


	//----- nvinfo : EIATTR_MBARRIER_INSTR_OFFSETS
	.align		4
.L_45:
        /*0104*/ 	.byte	0x04, 0x39
        /*0106*/ 	.short	(.L_47 - .L_46)


	//   ....[0]....
.L_46:
        /*0108*/ 	.word	0x000005d0
        /*010c*/ 	.word	0x000000ff
        /*0110*/ 	.word	0x00000000
        /*0114*/ 	.short	0x0100
        /*0116*/ 	.byte	0x05
	.zero		1


	//   ....[1]....
        /*0118*/ 	.word	0x000005e0
        /*011c*/ 	.word	0x000000ff
        /*0120*/ 	.word	0x00000060
        /*0124*/ 	.short	0x0100
        /*0126*/ 	.byte	0x05
	.zero		1


	//   ....[2]....
        /*0128*/ 	.word	0x000005f0
        /*012c*/ 	.word	0x000000ff
        /*0130*/ 	.word	0x00000008
        /*0134*/ 	.short	0x0100
        /*0136*/ 	.byte	0x05
	.zero		1


	//   ....[3]....
        /*0138*/ 	.word	0x00000600
        /*013c*/ 	.word	0x000000ff
        /*0140*/ 	.word	0x00000068
        /*0144*/ 	.short	0x0100
        /*0146*/ 	.byte	0x05
	.zero		1


	//   ....[4]....
        /*0148*/ 	.word	0x00000610
        /*014c*/ 	.word	0x000000ff
        /*0150*/ 	.word	0x00000010
        /*0154*/ 	.short	0x0100
        /*0156*/ 	.byte	0x05
	.zero		1


	//   ....[5]....
        /*0158*/ 	.word	0x00000620
        /*015c*/ 	.word	0x000000ff
        /*0160*/ 	.word	0x00000070
        /*0164*/ 	.short	0x0100
        /*0166*/ 	.byte	0x05
	.zero		1


	//   ....[6]....
        /*0168*/ 	.word	0x00000630
        /*016c*/ 	.word	0x000000ff
        /*0170*/ 	.word	0x00000018
        /*0174*/ 	.short	0x0100
        /*0176*/ 	.byte	0x05
	.zero		1


	//   ....[7]....
        /*0178*/ 	.word	0x00000640
        /*017c*/ 	.word	0x000000ff
        /*0180*/ 	.word	0x00000078
        /*0184*/ 	.short	0x0100
        /*0186*/ 	.byte	0x05
	.zero		1


	//   ....[8]....
        /*0188*/ 	.word	0x00000650
        /*018c*/ 	.word	0x000000ff
        /*0190*/ 	.word	0x00000020
        /*0194*/ 	.short	0x0100
        /*0196*/ 	.byte	0x05
	.zero		1


	//   ....[9]....
        /*0198*/ 	.word	0x00000660
        /*019c*/ 	.word	0x000000ff
        /*01a0*/ 	.word	0x00000080
        /*01a4*/ 	.short	0x0100
        /*01a6*/ 	.byte	0x05
	.zero		1


	//   ....[10]....
        /*01a8*/ 	.word	0x00000670
        /*01ac*/ 	.word	0x000000ff
        /*01b0*/ 	.word	0x00000028
        /*01b4*/ 	.short	0x0100
        /*01b6*/ 	.byte	0x05
	.zero		1


	//   ....[11]....
        /*01b8*/ 	.word	0x00000680
        /*01bc*/ 	.word	0x000000ff
        /*01c0*/ 	.word	0x00000088
        /*01c4*/ 	.short	0x0100
        /*01c6*/ 	.byte	0x05
	.zero		1


	//   ....[12]....
        /*01c8*/ 	.word	0x00000690
        /*01cc*/ 	.word	0x000000ff
        /*01d0*/ 	.word	0x00000030
        /*01d4*/ 	.short	0x0100
        /*01d6*/ 	.byte	0x05
	.zero		1


	//   ....[13]....
        /*01d8*/ 	.word	0x000006a0
        /*01dc*/ 	.word	0x000000ff
        /*01e0*/ 	.word	0x00000090
        /*01e4*/ 	.short	0x0100
        /*01e6*/ 	.byte	0x05
	.zero		1


	//   ....[14]....
        /*01e8*/ 	.word	0x000006b0
        /*01ec*/ 	.word	0x000000ff
        /*01f0*/ 	.word	0x00000038
        /*01f4*/ 	.short	0x0100
        /*01f6*/ 	.byte	0x05
	.zero		1


	//   ....[15]....
        /*01f8*/ 	.word	0x000006c0
        /*01fc*/ 	.word	0x000000ff
        /*0200*/ 	.word	0x00000098
        /*0204*/ 	.short	0x0100
        /*0206*/ 	.byte	0x05
	.zero		1


	//   ....[16]....
        /*0208*/ 	.word	0x000006d0
        /*020c*/ 	.word	0x000000ff
        /*0210*/ 	.word	0x00000040
        /*0214*/ 	.short	0x0100
        /*0216*/ 	.byte	0x05
	.zero		1


	//   ....[17]....
        /*0218*/ 	.word	0x000006e0
        /*021c*/ 	.word	0x000000ff
        /*0220*/ 	.word	0x000000a0
        /*0224*/ 	.short	0x0100
        /*0226*/ 	.byte	0x05
	.zero		1


	//   ....[18]....
        /*0228*/ 	.word	0x000006f0
        /*022c*/ 	.word	0x000000ff
        /*0230*/ 	.word	0x00000048
        /*0234*/ 	.short	0x0100
        /*0236*/ 	.byte	0x05
	.zero		1


	//   ....[19]....
        /*0238*/ 	.word	0x00000700
        /*023c*/ 	.word	0x000000ff
        /*0240*/ 	.word	0x000000a8
        /*0244*/ 	.short	0x0100
        /*0246*/ 	.byte	0x05
	.zero		1


	//   ....[20]....
        /*0248*/ 	.word	0x00000710
        /*024c*/ 	.word	0x000000ff
        /*0250*/ 	.word	0x00000050
        /*0254*/ 	.short	0x0100
        /*0256*/ 	.byte	0x05
	.zero		1


	//   ....[21]....
        /*0258*/ 	.word	0x00000720
        /*025c*/ 	.word	0x000000ff
        /*0260*/ 	.word	0x000000b0
        /*0264*/ 	.short	0x0100
        /*0266*/ 	.byte	0x05
	.zero		1


	//   ....[22]....
        /*0268*/ 	.word	0x00000730
        /*026c*/ 	.word	0x000000ff
        /*0270*/ 	.word	0x00000058
        /*0274*/ 	.short	0x0100
        /*0276*/ 	.byte	0x05
	.zero		1


	//   ....[23]....
        /*0278*/ 	.word	0x00000740
        /*027c*/ 	.word	0x000000ff
        /*0280*/ 	.word	0x000000b8
        /*0284*/ 	.short	0x0100
        /*0286*/ 	.byte	0x05
	.zero		1


	//   ....[24]....
        /*0288*/ 	.word	0x00000880
        /*028c*/ 	.word	0x000000ff
        /*0290*/ 	.word	0x000000c0
        /*0294*/ 	.short	0x0100
        /*0296*/ 	.byte	0x07
	.zero		1


	//   ....[25]....
        /*0298*/ 	.word	0x00000890
        /*029c*/ 	.word	0x000000ff
        /*02a0*/ 	.word	0x000000e0
        /*02a4*/ 	.short	0x0100
        /*02a6*/ 	.byte	0x07
	.zero		1


	//   ....[26]....
        /*02a8*/ 	.word	0x000008a0
        /*02ac*/ 	.word	0x000000ff
        /*02b0*/ 	.word	0x000000c8
        /*02b4*/ 	.short	0x0100
        /*02b6*/ 	.byte	0x07
	.zero		1


	//   ....[27]....
        /*02b8*/ 	.word	0x000008b0
        /*02bc*/ 	.word	0x000000ff
        /*02c0*/ 	.word	0x000000e8
        /*02c4*/ 	.short	0x0100
        /*02c6*/ 	.byte	0x07
	.zero		1


	//   ....[28]....
        /*02c8*/ 	.word	0x000008c0
        /*02cc*/ 	.word	0x000000ff
        /*02d0*/ 	.word	0x000000d0
        /*02d4*/ 	.short	0x0100
        /*02d6*/ 	.byte	0x07
	.zero		1


	//   ....[29]....
        /*02d8*/ 	.word	0x000008d0
        /*02dc*/ 	.word	0x000000ff
        /*02e0*/ 	.word	0x000000f0
        /*02e4*/ 	.short	0x0100
        /*02e6*/ 	.byte	0x07
	.zero		1


	//   ....[30]....
        /*02e8*/ 	.word	0x000008e0
        /*02ec*/ 	.word	0x000000ff
        /*02f0*/ 	.word	0x000000d8
        /*02f4*/ 	.short	0x0100
        /*02f6*/ 	.byte	0x07
	.zero		1


	//   ....[31]....
        /*02f8*/ 	.word	0x000008f0
        /*02fc*/ 	.word	0x000000ff
        /*0300*/ 	.word	0x000000f8
        /*0304*/ 	.short	0x0100
        /*0306*/ 	.byte	0x07
	.zero		1


	//   ....[32]....
        /*0308*/ 	.word	0x000009e0
        /*030c*/ 	.word	0x000000ff
        /*0310*/ 	.word	0x00000100
        /*0314*/ 	.short	0x0100
        /*0316*/ 	.byte	0x05
	.zero		1


	//   ....[33]....
        /*0318*/ 	.word	0x000009f0
        /*031c*/ 	.word	0x000000ff
        /*0320*/ 	.word	0x00000108
        /*0324*/ 	.short	0x0100
        /*0326*/ 	.byte	0x05
	.zero		1


	//   ....[34]....
        /*0328*/ 	.word	0x00000b30
        /*032c*/ 	.word	0x000000ff
        /*0330*/ 	.word	0x00000110
        /*0334*/ 	.short	0x0100
        /*0336*/ 	.byte	0x05
	.zero		1


	//   ....[35]....
        /*0338*/ 	.word	0x00000b40
        /*033c*/ 	.word	0x000000ff
        /*0340*/ 	.word	0x00000120
        /*0344*/ 	.short	0x0100
        /*0346*/ 	.byte	0x05
	.zero		1


	//   ....[36]....
        /*0348*/ 	.word	0x00000b50
        /*034c*/ 	.word	0x000000ff
        /*0350*/ 	.word	0x00000118
        /*0354*/ 	.short	0x0100
        /*0356*/ 	.byte	0x05
	.zero		1


	//   ....[37]....
        /*0358*/ 	.word	0x00000b60
        /*035c*/ 	.word	0x000000ff
        /*0360*/ 	.word	0x00000128
        /*0364*/ 	.short	0x0100
        /*0366*/ 	.byte	0x05
	.zero		1


	//   ....[38]....
        /*0368*/ 	.word	0x00000c90
        /*036c*/ 	.word	0x000000ff
        /*0370*/ 	.word	0x00000130
        /*0374*/ 	.short	0x0100
        /*0376*/ 	.byte	0x07
	.zero		1


	//   ....[39]....
        /*0378*/ 	.word	0x00000ca0
        /*037c*/ 	.word	0x000000ff
        /*0380*/ 	.word	0x00000150
        /*0384*/ 	.short	0x0100
        /*0386*/ 	.byte	0x07
	.zero		1


	//   ....[40]....
        /*0388*/ 	.word	0x00000cb0
        /*038c*/ 	.word	0x000000ff
        /*0390*/ 	.word	0x00000138
        /*0394*/ 	.short	0x0100
        /*0396*/ 	.byte	0x07
	.zero		1


	//   ....[41]....
        /*0398*/ 	.word	0x00000cc0
        /*039c*/ 	.word	0x000000ff
        /*03a0*/ 	.word	0x00000158
        /*03a4*/ 	.short	0x0100
        /*03a6*/ 	.byte	0x07
	.zero		1


	//   ....[42]....
        /*03a8*/ 	.word	0x00000cd0
        /*03ac*/ 	.word	0x000000ff
        /*03b0*/ 	.word	0x00000140
        /*03b4*/ 	.short	0x0100
        /*03b6*/ 	.byte	0x07
	.zero		1


	//   ....[43]....
        /*03b8*/ 	.word	0x00000ce0
        /*03bc*/ 	.word	0x000000ff
        /*03c0*/ 	.word	0x00000160
        /*03c4*/ 	.short	0x0100
        /*03c6*/ 	.byte	0x07
	.zero		1


	//   ....[44]....
        /*03c8*/ 	.word	0x00000cf0
        /*03cc*/ 	.word	0x000000ff
        /*03d0*/ 	.word	0x00000148
        /*03d4*/ 	.short	0x0100
        /*03d6*/ 	.byte	0x07
	.zero		1


	//   ....[45]....
        /*03d8*/ 	.word	0x00000d00
        /*03dc*/ 	.word	0x000000ff
        /*03e0*/ 	.word	0x00000168
        /*03e4*/ 	.short	0x0100
        /*03e6*/ 	.byte	0x07
	.zero		1


	//   ....[46]....
        /*03e8*/ 	.word	0x00000df0
        /*03ec*/ 	.word	0x000000ff
        /*03f0*/ 	.word	0x00000170
        /*03f4*/ 	.short	0x0100
        /*03f6*/ 	.byte	0x05
	.zero		1


	//   ....[47]....
        /*03f8*/ 	.word	0x00000e00
        /*03fc*/ 	.word	0x000000ff
        /*0400*/ 	.word	0x00000180
        /*0404*/ 	.short	0x0100
        /*0406*/ 	.byte	0x05
	.zero		1


	//   ....[48]....
        /*0408*/ 	.word	0x00000e10
        /*040c*/ 	.word	0x000000ff
        /*0410*/ 	.word	0x00000178
        /*0414*/ 	.short	0x0100
        /*0416*/ 	.byte	0x05
	.zero		1


	//   ....[49]....
        /*0418*/ 	.word	0x00000e20
        /*041c*/ 	.word	0x000000ff
        /*0420*/ 	.word	0x00000188
        /*0424*/ 	.short	0x0100
        /*0426*/ 	.byte	0x05
	.zero		1


	//   ....[50]....
        /*0428*/ 	.word	0x000016f0
        /*042c*/ 	.word	0x00000002
        /*0430*/ 	.word	0x00000180
        /*0434*/ 	.short	0x010a
        /*0436*/ 	.byte	0xff
	.zero		1


	//   ....[51]....
        /*0438*/ 	.word	0x00001720
        /*043c*/ 	.word	0x00000002
        /*0440*/ 	.word	0x00000170
        /*0444*/ 	.short	0x0101
        /*0446*/ 	.byte	0xff
	.zero		1


	//   ....[52]....
        /*0448*/ 	.word	0x000017f0
        /*044c*/ 	.word	0x000000ff
        /*0450*/ 	.word	0x00000060
        /*0454*/ 	.short	0x010a
        /*0456*/ 	.byte	0x08
	.zero		1


	//   ....[53]....
        /*0458*/ 	.word	0x00001890
        /*045c*/ 	.word	0x000000ff
        /*0460*/ 	.word	0x00000060
        /*0464*/ 	.short	0x010a
        /*0466*/ 	.byte	0x21
	.zero		1


	//   ....[54]....
        /*0468*/ 	.word	0x000019f0
        /*046c*/ 	.word	0x000000ff
        /*0470*/ 	.word	0x00000060
        /*0474*/ 	.short	0x010a
        /*0476*/ 	.byte	0x08
	.zero		1


	//   ....[55]....
        /*0478*/ 	.word	0x00001ae0
        /*047c*/ 	.word	0x000000ff
        /*0480*/ 	.word	0x00000108
        /*0484*/ 	.short	0x0101
        /*0486*/ 	.byte	0x04
	.zero		1


	//   ....[56]....
        /*0488*/ 	.word	0x00001b00
        /*048c*/ 	.word	0x000000ff
        /*0490*/ 	.word	0x00000060
        /*0494*/ 	.short	0x010a
        /*0496*/ 	.byte	0x08
	.zero		1


	//   ....[57]....
        /*0498*/ 	.word	0x00001b80
        /*049c*/ 	.word	0x000000ff
        /*04a0*/ 	.word	0x00000060
        /*04a4*/ 	.short	0x010a
        /*04a6*/ 	.byte	0x11
	.zero		1


	//   ....[58]....
        /*04a8*/ 	.word	0x00001ce0
        /*04ac*/ 	.word	0x000000ff
        /*04b0*/ 	.word	0x00000060
        /*04b4*/ 	.short	0x010a
        /*04b6*/ 	.byte	0x08
	.zero		1


	//   ....[59]....
        /*04b8*/ 	.word	0x00001e00
        /*04bc*/ 	.word	0x00000002
        /*04c0*/ 	.word	0x00000110
        /*04c4*/ 	.short	0x010a
        /*04c6*/ 	.byte	0xff
	.zero		1


	//   ....[60]....
        /*04c8*/ 	.word	0x00001ec0
        /*04cc*/ 	.word	0x00000002
        /*04d0*/ 	.word	0x00000000
        /*04d4*/ 	.short	0x0101
        /*04d6*/ 	.byte	0xff
	.zero		1


	//   ....[61]....
        /*04d8*/ 	.word	0x00002420
        /*04dc*/ 	.word	0x000000ff
        /*04e0*/ 	.word	0x00000000
        /*04e4*/ 	.short	0x010a
        /*04e6*/ 	.byte	0x05
	.zero		1


	//   ....[62]....
        /*04e8*/ 	.word	0x000024b0
        /*04ec*/ 	.word	0x000000ff
        /*04f0*/ 	.word	0x00000000
        /*04f4*/ 	.short	0x010a
        /*04f6*/ 	.byte	0x05
	.zero		1


	//   ....[63]....
        /*04f8*/ 	.word	0x00002540
        /*04fc*/ 	.word	0x000000ff
        /*0500*/ 	.word	0x00000000
        /*0504*/ 	.short	0x010a
        /*0506*/ 	.byte	0x05
	.zero		1


	//   ....[64]....
        /*0508*/ 	.word	0x000025d0
        /*050c*/ 	.word	0x000000ff
        /*0510*/ 	.word	0x00000000
        /*0514*/ 	.short	0x010a
        /*0516*/ 	.byte	0x05
	.zero		1


	//   ....[65]....
        /*0518*/ 	.word	0x00002660
        /*051c*/ 	.word	0x000000ff
        /*0520*/ 	.word	0x00000000
        /*0524*/ 	.short	0x010a
        /*0526*/ 	.byte	0x05
	.zero		1


	//   ....[66]....
        /*0528*/ 	.word	0x000026f0
        /*052c*/ 	.word	0x000000ff
        /*0530*/ 	.word	0x00000000
        /*0534*/ 	.short	0x010a
        /*0536*/ 	.byte	0x05
	.zero		1


	//   ....[67]....
        /*0538*/ 	.word	0x00002780
        /*053c*/ 	.word	0x000000ff
        /*0540*/ 	.word	0x00000000
        /*0544*/ 	.short	0x010a
        /*0546*/ 	.byte	0x05
	.zero		1


	//   ....[68]....
        /*0548*/ 	.word	0x00002810
        /*054c*/ 	.word	0x000000ff
        /*0550*/ 	.word	0x00000000
        /*0554*/ 	.short	0x010a
        /*0556*/ 	.byte	0x05
	.zero		1


	//   ....[69]....
        /*0558*/ 	.word	0x000028a0
        /*055c*/ 	.word	0x000000ff
        /*0560*/ 	.word	0x00000000
        /*0564*/ 	.short	0x010a
        /*0566*/ 	.byte	0x05
	.zero		1


	//   ....[70]....
        /*0568*/ 	.word	0x00002930
        /*056c*/ 	.word	0x000000ff
        /*0570*/ 	.word	0x00000000
        /*0574*/ 	.short	0x010a
        /*0576*/ 	.byte	0x05
	.zero		1


	//   ....[71]....
        /*0578*/ 	.word	0x000029c0
        /*057c*/ 	.word	0x000000ff
        /*0580*/ 	.word	0x00000000
        /*0584*/ 	.short	0x010a
        /*0586*/ 	.byte	0x05
	.zero		1


	//   ....[72]....
        /*0588*/ 	.word	0x00002a60
        /*058c*/ 	.word	0x00000000
        /*0590*/ 	.word	0x00000000
        /*0594*/ 	.short	0x010a
        /*0596*/ 	.byte	0xff
	.zero		1


	//   ....[73]....
        /*0598*/ 	.word	0x00002b80
        /*059c*/ 	.word	0x00000000
        /*05a0*/ 	.word	0x00000170
        /*05a4*/ 	.short	0x010a
        /*05a6*/ 	.byte	0xff
	.zero		1


	//   ....[74]....
        /*05a8*/ 	.word	0x00002bf0
        /*05ac*/ 	.word	0x00000000
        /*05b0*/ 	.word	0x00000000
        /*05b4*/ 	.short	0x0101
        /*05b6*/ 	.byte	0xff
	.zero		1


	//   ....[75]....
        /*05b8*/ 	.word	0x00002c10
        /*05bc*/ 	.word	0x000000ff
        /*05c0*/ 	.word	0x00000120
        /*05c4*/ 	.short	0x010a
        /*05c6*/ 	.byte	0x05
	.zero		1


	//   ....[76]....
        /*05c8*/ 	.word	0x00002d30
        /*05cc*/ 	.word	0x00000000
        /*05d0*/ 	.word	0x00000110
        /*05d4*/ 	.short	0x010a
        /*05d6*/ 	.byte	0xff
	.zero		1


	//   ....[77]....
        /*05d8*/ 	.word	0x00002e30
        /*05dc*/ 	.word	0x00000000
        /*05e0*/ 	.word	0x00000000
        /*05e4*/ 	.short	0x0101
        /*05e6*/ 	.byte	0xff
	.zero		1


	//   ....[78]....
        /*05e8*/ 	.word	0x00002ec0
        /*05ec*/ 	.word	0x000000ff
        /*05f0*/ 	.word	0x00000120
        /*05f4*/ 	.short	0x0106
        /*05f6*/ 	.byte	0x05
	.zero		1


	//   ....[79]....
        /*05f8*/ 	.word	0x00002ee0
        /*05fc*/ 	.word	0x000000ff
        /*0600*/ 	.word	0x00000120
        /*0604*/ 	.short	0x010a
        /*0606*/ 	.byte	0x05
	.zero		1


	//   ....[80]....
        /*0608*/ 	.word	0x00002f70
        /*060c*/ 	.word	0x000000ff
        /*0610*/ 	.word	0x00000120
        /*0614*/ 	.short	0x0106
        /*0616*/ 	.byte	0x04
	.zero		1


	//   ....[81]....
        /*0618*/ 	.word	0x00002fb0
        /*061c*/ 	.word	0x00000000
        /*0620*/ 	.word	0x00000120
        /*0624*/ 	.short	0x010a
        /*0626*/ 	.byte	0xff
	.zero		1


	//   ....[82]....
        /*0628*/ 	.word	0x000034b0
        /*062c*/ 	.word	0x00000000
        /*0630*/ 	.word	0x00000110
        /*0634*/ 	.short	0x010a
        /*0636*/ 	.byte	0xff
	.zero		1


	//   ....[83]....
        /*0638*/ 	.word	0x000035c0
        /*063c*/ 	.word	0x00000003
        /*0640*/ 	.word	0x00000000
        /*0644*/ 	.short	0x0101
        /*0646*/ 	.byte	0xff
	.zero		1


	//   ....[84]....
        /*0648*/ 	.word	0x000035d0
        /*064c*/ 	.word	0x000000ff
        /*0650*/ 	.word	0x00000000
        /*0654*/ 	.short	0x010a
        /*0656*/ 	.byte	0x04
	.zero		1


	//   ....[85]....
        /*0658*/ 	.word	0x000035f0
        /*065c*/ 	.word	0x000000ff
        /*0660*/ 	.word	0x00000150
        /*0664*/ 	.short	0x010a
        /*0666*/ 	.byte	0x08
	.zero		1


	//   ....[86]....
        /*0668*/ 	.word	0x000036c0
        /*066c*/ 	.word	0x000000ff
        /*0670*/ 	.word	0x00000000
        /*0674*/ 	.short	0x010a
        /*0676*/ 	.byte	0x07
	.zero		1


	//   ....[87]....
        /*0678*/ 	.word	0x00003800
        /*067c*/ 	.word	0x000000ff
        /*0680*/ 	.word	0x00000000
        /*0684*/ 	.short	0x010a
        /*0686*/ 	.byte	0x04
	.zero		1


	//   ....[88]....
        /*0688*/ 	.word	0x000039f0
        /*068c*/ 	.word	0x000000ff
        /*0690*/ 	.word	0x00000000
        /*0694*/ 	.short	0x010a
        /*0696*/ 	.byte	0x05
	.zero		1


	//   ....[89]....
        /*0698*/ 	.word	0x00003a80
        /*069c*/ 	.word	0x000000ff
        /*06a0*/ 	.word	0x00000000
        /*06a4*/ 	.short	0x010a
        /*06a6*/ 	.byte	0x05
	.zero		1


	//   ....[90]....
        /*06a8*/ 	.word	0x00003b10
        /*06ac*/ 	.word	0x000000ff
        /*06b0*/ 	.word	0x00000000
        /*06b4*/ 	.short	0x010a
        /*06b6*/ 	.byte	0x05
	.zero		1


	//   ....[91]....
        /*06b8*/ 	.word	0x00003ba0
        /*06bc*/ 	.word	0x000000ff
        /*06c0*/ 	.word	0x00000000
        /*06c4*/ 	.short	0x010a
        /*06c6*/ 	.byte	0x07
	.zero		1


	//   ....[92]....
        /*06c8*/ 	.word	0x00004020
        /*06cc*/ 	.word	0x00000000
        /*06d0*/ 	.word	0x00000110
        /*06d4*/ 	.short	0x010a
        /*06d6*/ 	.byte	0xff
	.zero		1


	//   ....[93]....
        /*06d8*/ 	.word	0x000040e0
        /*06dc*/ 	.word	0x00000000
        /*06e0*/ 	.word	0x00000000
        /*06e4*/ 	.short	0x0101
        /*06e6*/ 	.byte	0xff
	.zero		1


	//   ....[94]....
        /*06e8*/ 	.word	0x00004400
        /*06ec*/ 	.word	0x000000ff
        /*06f0*/ 	.word	0x00000108
        /*06f4*/ 	.short	0x010a
        /*06f6*/ 	.byte	0x07
	.zero		1


	//   ....[95]....
        /*06f8*/ 	.word	0x000045f0
        /*06fc*/ 	.word	0x000000ff
        /*0700*/ 	.word	0x000000e0
        /*0704*/ 	.short	0x010a
        /*0706*/ 	.byte	0x07
	.zero		1


	//   ....[96]....
        /*0708*/ 	.word	0x00004760
        /*070c*/ 	.word	0x000000ff
        /*0710*/ 	.word	0x000000c0
        /*0714*/ 	.short	0x010b
        /*0716*/ 	.byte	0x07
	.zero		1


	//   ....[97]....
        /*0718*/ 	.word	0x00004770
        /*071c*/ 	.word	0x000000ff
        /*0720*/ 	.word	0x00000000
        /*0724*/ 	.short	0x0101
        /*0726*/ 	.byte	0x08
	.zero		1


	//   ....[98]....
        /*0728*/ 	.word	0x00004780
        /*072c*/ 	.word	0x000000ff
        /*0730*/ 	.word	0x000000e8
        /*0734*/ 	.short	0x010a
        /*0736*/ 	.byte	0x07
	.zero		1


	//   ....[99]....
        /*0738*/ 	.word	0x000048d0
        /*073c*/ 	.word	0x000000ff
        /*0740*/ 	.word	0x000000c8
        /*0744*/ 	.short	0x010b
        /*0746*/ 	.byte	0x07
	.zero		1


	//   ....[100]....
        /*0748*/ 	.word	0x000048e0
        /*074c*/ 	.word	0x000000ff
        /*0750*/ 	.word	0x00000000
        /*0754*/ 	.short	0x0101
        /*0756*/ 	.byte	0x08
	.zero		1


	//   ....[101]....
        /*0758*/ 	.word	0x000048f0
        /*075c*/ 	.word	0x000000ff
        /*0760*/ 	.word	0x000000f0
        /*0764*/ 	.short	0x010a
        /*0766*/ 	.byte	0x07
	.zero		1


	//   ....[102]....
        /*0768*/ 	.word	0x00004a70
        /*076c*/ 	.word	0x000000ff
        /*0770*/ 	.word	0x000000d0
        /*0774*/ 	.short	0x010b
        /*0776*/ 	.byte	0x07
	.zero		1


	//   ....[103]....
        /*0778*/ 	.word	0x00004ab0
        /*077c*/ 	.word	0x000000ff
        /*0780*/ 	.word	0x00000000
        /*0784*/ 	.short	0x0101
        /*0786*/ 	.byte	0x08
	.zero		1


	//   ....[104]....
        /*0788*/ 	.word	0x00004af0
        /*078c*/ 	.word	0x000000ff
        /*0790*/ 	.word	0x000000f8
        /*0794*/ 	.short	0x010a
        /*0796*/ 	.byte	0x07
	.zero		1


	//   ....[105]....
        /*0798*/ 	.word	0x00004d30
        /*079c*/ 	.word	0x000000ff
        /*07a0*/ 	.word	0x000000d8
        /*07a4*/ 	.short	0x010b
        /*07a6*/ 	.byte	0x07
	.zero		1


	//   ....[106]....
        /*07a8*/ 	.word	0x00004d50
        /*07ac*/ 	.word	0x000000ff
        /*07b0*/ 	.word	0x00000000
        /*07b4*/ 	.short	0x0101
        /*07b6*/ 	.byte	0x0d
	.zero		1


	//   ....[107]....
        /*07b8*/ 	.word	0x00004d80
        /*07bc*/ 	.word	0x000000ff
        /*07c0*/ 	.word	0x000000e0
        /*07c4*/ 	.short	0x010a
        /*07c6*/ 	.byte	0x07
	.zero		1


	//   ....[108]....
        /*07c8*/ 	.word	0x00004da0
        /*07cc*/ 	.word	0x000000ff
        /*07d0*/ 	.word	0x000000e8
        /*07d4*/ 	.short	0x010a
        /*07d6*/ 	.byte	0x07
	.zero		1


	//   ....[109]....
        /*07d8*/ 	.word	0x00004dc0
        /*07dc*/ 	.word	0x000000ff
        /*07e0*/ 	.word	0x000000f0
        /*07e4*/ 	.short	0x010a
        /*07e6*/ 	.byte	0x07
	.zero		1


	//   ....[110]....
        /*07e8*/ 	.word	0x00004e00
        /*07ec*/ 	.word	0x00000000
        /*07f0*/ 	.word	0x000000f8
        /*07f4*/ 	.short	0x010a
        /*07f6*/ 	.byte	0xff
	.zero		1


	//   ....[111]....
        /*07f8*/ 	.word	0x00005130
        /*07fc*/ 	.word	0x00000000
        /*0800*/ 	.word	0x00000110
        /*0804*/ 	.short	0x010a
        /*0806*/ 	.byte	0xff
	.zero		1


	//   ....[112]....
        /*0808*/ 	.word	0x00005240
        /*080c*/ 	.word	0x00000000
        /*0810*/ 	.word	0x00000000
        /*0814*/ 	.short	0x0101
        /*0816*/ 	.byte	0xff
	.zero		1


	//   ....[113]....
        /*0818*/ 	.word	0x00005c90
        /*081c*/ 	.word	0x000000ff
        /*0820*/ 	.word	0x000000c0
        /*0824*/ 	.short	0x010a
        /*0826*/ 	.byte	0x30
	.zero		1


	//   ....[114]....
        /*0828*/ 	.word	0x00005cd0
        /*082c*/ 	.word	0x00000040
        /*0830*/ 	.word	0x00000130
        /*0834*/ 	.short	0x010a
        /*0836*/ 	.byte	0xff
	.zero		1


	//   ....[115]....
        /*0838*/ 	.word	0x00005dc0
        /*083c*/ 	.word	0x000000ff
        /*0840*/ 	.word	0x000000c0
        /*0844*/ 	.short	0x010a
        /*0846*/ 	.byte	0x30
	.zero		1


	//   ....[116]....
        /*0848*/ 	.word	0x00005eb0
        /*084c*/ 	.word	0x00000040
        /*0850*/ 	.word	0x00000130
        /*0854*/ 	.short	0x010a
        /*0856*/ 	.byte	0xff
	.zero		1


	//   ....[117]....
        /*0858*/ 	.word	0x00006980
        /*085c*/ 	.word	0x00000000
        /*0860*/ 	.word	0x00000000
        /*0864*/ 	.short	0x0101
        /*0866*/ 	.byte	0xff
	.zero		1


	//   ....[118]....
        /*0868*/ 	.word	0x00006990
        /*086c*/ 	.word	0x00000002
        /*0870*/ 	.word	0x000000c0
        /*0874*/ 	.short	0x010a
        /*0876*/ 	.byte	0xff
	.zero		1


	//   ....[119]....
        /*0878*/ 	.word	0x00006a70
        /*087c*/ 	.word	0x00000002
        /*0880*/ 	.word	0x000000c0
        /*0884*/ 	.short	0x010a
        /*0886*/ 	.byte	0xff
	.zero		1


	//   ....[120]....
        /*0888*/ 	.word	0x000075d0
        /*088c*/ 	.word	0x00000048
        /*0890*/ 	.word	0x00000000
        /*0894*/ 	.short	0x0101
        /*0896*/ 	.byte	0xff
	.zero		1


	//   ....[121]....
        /*0898*/ 	.word	0x000075f0
        /*089c*/ 	.word	0x00000000
        /*08a0*/ 	.word	0x000000c0
        /*08a4*/ 	.short	0x010a
        /*08a6*/ 	.byte	0xff
	.zero		1


	//   ....[122]....
        /*08a8*/ 	.word	0x000076c0
        /*08ac*/ 	.word	0x00000000
        /*08b0*/ 	.word	0x000000c0
        /*08b4*/ 	.short	0x010a
        /*08b6*/ 	.byte	0xff
	.zero		1


	//   ....[123]....
        /*08b8*/ 	.word	0x00008220
        /*08bc*/ 	.word	0x00000048
        /*08c0*/ 	.word	0x00000000
        /*08c4*/ 	.short	0x0101
        /*08c6*/ 	.byte	0xff
	.zero		1


	//   ....[124]....
        /*08c8*/ 	.word	0x00008240
        /*08cc*/ 	.word	0x00000000
        /*08d0*/ 	.word	0x000000c0
        /*08d4*/ 	.short	0x010a
        /*08d6*/ 	.byte	0xff
	.zero		1


	//   ....[125]....
        /*08d8*/ 	.word	0x00008310
        /*08dc*/ 	.word	0x00000000
        /*08e0*/ 	.word	0x000000c0
        /*08e4*/ 	.short	0x010a
        /*08e6*/ 	.byte	0xff
	.zero		1


	//   ....[126]....
        /*08e8*/ 	.word	0x00008650
        /*08ec*/ 	.word	0x000000ff
        /*08f0*/ 	.word	0x00000000
        /*08f4*/ 	.short	0x0101
        /*08f6*/ 	.byte	0x05
	.zero		1


	//   ....[127]....
        /*08f8*/ 	.word	0x00008ed0
        /*08fc*/ 	.word	0x00000000
        /*0900*/ 	.word	0x00000000
        /*0904*/ 	.short	0x0101
        /*0906*/ 	.byte	0xff
	.zero		1


	//   ....[128]....
        /*0908*/ 	.word	0x00009140
        /*090c*/ 	.word	0x000000ff
        /*0910*/ 	.word	0x00000000
        /*0914*/ 	.short	0x0101
        /*0916*/ 	.byte	0x04
	.zero		1


	//   ....[129]....
        /*0918*/ 	.word	0x00009160
        /*091c*/ 	.word	0x00000002
        /*0920*/ 	.word	0x00000180
        /*0924*/ 	.short	0x010a
        /*0926*/ 	.byte	0xff
	.zero		1


	//   ....[130]....
        /*0928*/ 	.word	0x000091c0
        /*092c*/ 	.word	0x00000002
        /*0930*/ 	.word	0x00000060
        /*0934*/ 	.short	0x010a
        /*0936*/ 	.byte	0xff
	.zero		1


	//   ....[131]....
        /*0938*/ 	.word	0x00009220
        /*093c*/ 	.word	0x00000002
        /*0940*/ 	.word	0x00000060
        /*0944*/ 	.short	0x010a
        /*0946*/ 	.byte	0xff
	.zero		1


	//   ....[132]....
        /*0948*/ 	.word	0x00009270
        /*094c*/ 	.word	0x00000002
        /*0950*/ 	.word	0x00000110
        /*0954*/ 	.short	0x010a
        /*0956*/ 	.byte	0xff
	.zero		1


	//   ....[133]....
        /*0958*/ 	.word	0x000092d0
        /*095c*/ 	.word	0x00000000
        /*0960*/ 	.word	0x00000000
        /*0964*/ 	.short	0x010a
        /*0966*/ 	.byte	0xff
	.zero		1


	//   ....[134]....
        /*0968*/ 	.word	0x00009330
        /*096c*/ 	.word	0x00000000
        /*0970*/ 	.word	0x00000000
        /*0974*/ 	.short	0x010a
        /*0976*/ 	.byte	0xff
	.zero		1


	//   ....[135]....
        /*0978*/ 	.word	0x00009390
        /*097c*/ 	.word	0x00000000
        /*0980*/ 	.word	0x00000000
        /*0984*/ 	.short	0x010a
        /*0986*/ 	.byte	0xff
	.zero		1


	//   ....[136]....
        /*0988*/ 	.word	0x000093f0
        /*098c*/ 	.word	0x00000000
        /*0990*/ 	.word	0x00000000
        /*0994*/ 	.short	0x010a
        /*0996*/ 	.byte	0xff
	.zero		1


	//   ....[137]....
        /*0998*/ 	.word	0x00009450
        /*099c*/ 	.word	0x00000000
        /*09a0*/ 	.word	0x00000000
        /*09a4*/ 	.short	0x010a
        /*09a6*/ 	.byte	0xff
	.zero		1


	//   ....[138]....
        /*09a8*/ 	.word	0x000094b0
        /*09ac*/ 	.word	0x00000000
        /*09b0*/ 	.word	0x00000000
        /*09b4*/ 	.short	0x010a
        /*09b6*/ 	.byte	0xff
	.zero		1


	//   ....[139]....
        /*09b8*/ 	.word	0x00009510
        /*09bc*/ 	.word	0x00000000
        /*09c0*/ 	.word	0x00000000
        /*09c4*/ 	.short	0x010a
        /*09c6*/ 	.byte	0xff
	.zero		1


	//   ....[140]....
        /*09c8*/ 	.word	0x00009570
        /*09cc*/ 	.word	0x00000000
        /*09d0*/ 	.word	0x00000000
        /*09d4*/ 	.short	0x010a
        /*09d6*/ 	.byte	0xff
	.zero		1


	//   ....[141]....
        /*09d8*/ 	.word	0x000095d0
        /*09dc*/ 	.word	0x00000000
        /*09e0*/ 	.word	0x00000000
        /*09e4*/ 	.short	0x010a
        /*09e6*/ 	.byte	0xff
	.zero		1


	//   ....[142]....
        /*09e8*/ 	.word	0x00009630
        /*09ec*/ 	.word	0x00000000
        /*09f0*/ 	.word	0x00000000
        /*09f4*/ 	.short	0x010a
        /*09f6*/ 	.byte	0xff
	.zero		1


	//   ....[143]....
        /*09f8*/ 	.word	0x00009690
        /*09fc*/ 	.word	0x00000000
        /*0a00*/ 	.word	0x00000000
        /*0a04*/ 	.short	0x010a
        /*0a06*/ 	.byte	0xff
	.zero		1


	//   ....[144]....
        /*0a08*/ 	.word	0x000096e0
        /*0a0c*/ 	.word	0x00000000
        /*0a10*/ 	.word	0x00000170
        /*0a14*/ 	.short	0x010a
        /*0a16*/ 	.byte	0xff
	.zero		1


	//   ....[145]....
        /*0a18*/ 	.word	0x00009740
        /*0a1c*/ 	.word	0x00000000
        /*0a20*/ 	.word	0x00000120
        /*0a24*/ 	.short	0x010a
        /*0a26*/ 	.byte	0xff
	.zero		1


	//   ....[146]....
        /*0a28*/ 	.word	0x00009790
        /*0a2c*/ 	.word	0x00000000
        /*0a30*/ 	.word	0x00000110
        /*0a34*/ 	.short	0x010a
        /*0a36*/ 	.byte	0xff
	.zero		1


	//   ....[147]....
        /*0a38*/ 	.word	0x000097f0
        /*0a3c*/ 	.word	0x00000000
        /*0a40*/ 	.word	0x00000120
        /*0a44*/ 	.short	0x010a
        /*0a46*/ 	.byte	0xff
	.zero		1


	//   ....[148]....
        /*0a48*/ 	.word	0x00009840
        /*0a4c*/ 	.word	0x00000000
        /*0a50*/ 	.word	0x00000110
        /*0a54*/ 	.short	0x010a
        /*0a56*/ 	.byte	0xff
	.zero		1


	//   ....[149]....
        /*0a58*/ 	.word	0x000098a0
        /*0a5c*/ 	.word	0x00000002
        /*0a60*/ 	.word	0x00000150
        /*0a64*/ 	.short	0x010a
        /*0a66*/ 	.byte	0xff
	.zero		1


	//   ....[150]....
        /*0a68*/ 	.word	0x00009900
        /*0a6c*/ 	.word	0x00000000
        /*0a70*/ 	.word	0x00000000
        /*0a74*/ 	.short	0x010a
        /*0a76*/ 	.byte	0xff
	.zero		1


	//   ....[151]....
        /*0a78*/ 	.word	0x00009960
        /*0a7c*/ 	.word	0x00000000
        /*0a80*/ 	.word	0x00000000
        /*0a84*/ 	.short	0x010a
        /*0a86*/ 	.byte	0xff
	.zero		1


	//   ....[152]....
        /*0a88*/ 	.word	0x000099c0
        /*0a8c*/ 	.word	0x00000000
        /*0a90*/ 	.word	0x00000000
        /*0a94*/ 	.short	0x010a
        /*0a96*/ 	.byte	0xff
	.zero		1


	//   ....[153]....
        /*0a98*/ 	.word	0x00009a20
        /*0a9c*/ 	.word	0x00000000
        /*0aa0*/ 	.word	0x00000000
        /*0aa4*/ 	.short	0x010a
        /*0aa6*/ 	.byte	0xff
	.zero		1


	//   ....[154]....
        /*0aa8*/ 	.word	0x00009a80
        /*0aac*/ 	.word	0x00000000
        /*0ab0*/ 	.word	0x00000000
        /*0ab4*/ 	.short	0x010a
        /*0ab6*/ 	.byte	0xff
	.zero		1


	//   ....[155]....
        /*0ab8*/ 	.word	0x00009ad0
        /*0abc*/ 	.word	0x00000000
        /*0ac0*/ 	.word	0x00000110
        /*0ac4*/ 	.short	0x010a
        /*0ac6*/ 	.byte	0xff
	.zero		1


	//   ....[156]....
        /*0ac8*/ 	.word	0x00009b30
        /*0acc*/ 	.word	0x00000000
        /*0ad0*/ 	.word	0x00000108
        /*0ad4*/ 	.short	0x010a
        /*0ad6*/ 	.byte	0xff
	.zero		1


	//   ....[157]....
        /*0ad8*/ 	.word	0x00009b90
        /*0adc*/ 	.word	0x00000000
        /*0ae0*/ 	.word	0x000000e0
        /*0ae4*/ 	.short	0x010a
        /*0ae6*/ 	.byte	0xff
	.zero		1


	//   ....[158]....
        /*0ae8*/ 	.word	0x00009bf0
        /*0aec*/ 	.word	0x00000000
        /*0af0*/ 	.word	0x000000e8
        /*0af4*/ 	.short	0x010a
        /*0af6*/ 	.byte	0xff
	.zero		1


	//   ....[159]....
        /*0af8*/ 	.word	0x00009c50
        /*0afc*/ 	.word	0x00000000
        /*0b00*/ 	.word	0x000000f0
        /*0b04*/ 	.short	0x010a
        /*0b06*/ 	.byte	0xff
	.zero		1


	//   ....[160]....
        /*0b08*/ 	.word	0x00009cb0
        /*0b0c*/ 	.word	0x00000000
        /*0b10*/ 	.word	0x000000f8
        /*0b14*/ 	.short	0x010a
        /*0b16*/ 	.byte	0xff
	.zero		1


	//   ....[161]....
        /*0b18*/ 	.word	0x00009d10
        /*0b1c*/ 	.word	0x00000000
        /*0b20*/ 	.word	0x000000e0
        /*0b24*/ 	.short	0x010a
        /*0b26*/ 	.byte	0xff
	.zero		1


	//   ....[162]....
        /*0b28*/ 	.word	0x00009d70
        /*0b2c*/ 	.word	0x00000000
        /*0b30*/ 	.word	0x000000e8
        /*0b34*/ 	.short	0x010a
        /*0b36*/ 	.byte	0xff
	.zero		1


	//   ....[163]....
        /*0b38*/ 	.word	0x00009dd0
        /*0b3c*/ 	.word	0x00000000
        /*0b40*/ 	.word	0x000000f0
        /*0b44*/ 	.short	0x010a
        /*0b46*/ 	.byte	0xff
	.zero		1


	//   ....[164]....
        /*0b48*/ 	.word	0x00009e20
        /*0b4c*/ 	.word	0x00000000
        /*0b50*/ 	.word	0x00000110
        /*0b54*/ 	.short	0x010a
        /*0b56*/ 	.byte	0xff
	.zero		1


	//   ....[165]....
        /*0b58*/ 	.word	0x00009e80
        /*0b5c*/ 	.word	0x00000002
        /*0b60*/ 	.word	0x000000c0
        /*0b64*/ 	.short	0x010a
        /*0b66*/ 	.byte	0xff
	.zero		1


	//   ....[166]....
        /*0b68*/ 	.word	0x00009ed0
        /*0b6c*/ 	.word	0x00000040
        /*0b70*/ 	.word	0x00000130
        /*0b74*/ 	.short	0x010a
        /*0b76*/ 	.byte	0xff
	.zero		1


	//   ....[167]....
        /*0b78*/ 	.word	0x00009f20
        /*0b7c*/ 	.word	0x00000002
        /*0b80*/ 	.word	0x000000c0
        /*0b84*/ 	.short	0x010a
        /*0b86*/ 	.byte	0xff
	.zero		1


	//   ....[168]....
        /*0b88*/ 	.word	0x00009f70
        /*0b8c*/ 	.word	0x00000000
        /*0b90*/ 	.word	0x000000c0
        /*0b94*/ 	.short	0x010a
        /*0b96*/ 	.byte	0xff
	.zero		1


	//   ....[169]....
        /*0b98*/ 	.word	0x00009fc0
        /*0b9c*/ 	.word	0x00000000
        /*0ba0*/ 	.word	0x000000c0
        /*0ba4*/ 	.short	0x010a
        /*0ba6*/ 	.byte	0xff
	.zero		1


	//----- nvinfo : EIATTR_NUM_MBARRIERS
	.align		4
.L_47:
        /*0ba8*/ 	.byte	0x03, 0x38
        /*0baa*/ 	.short	0x0032


	//----- nvinfo : EIATTR_EXIT_INSTR_OFFSETS
	.align		4
        /*0bac*/ 	.byte	0x04, 0x1c
        /*0bae*/ 	.short	(.L_49 - .L_48)


	//   ....[0]....
.L_48:
        /*0bb0*/ 	.word	0x00002a90


	//   ....[1]....
        /*0bb4*/ 	.word	0x00002f80


	//   ....[2]....
        /*0bb8*/ 	.word	0x00002fe0


	//   ....[3]....
        /*0bbc*/ 	.word	0x00003e00


	//   ....[4]....
        /*0bc0*/ 	.word	0x00004e30


	//   ....[5]....
        /*0bc4*/ 	.word	0x00004e70


	//   ....[6]....
        /*0bc8*/ 	.word	0x00009030


	//   ....[7]....
        /*0bcc*/ 	.word	0x000090b0


	//   ....[8]....
        /*0bd0*/ 	.word	0x000090e0


	//   ....[9]....
        /*0bd4*/ 	.word	0x00009150


	//----- nvinfo : EIATTR_MAX_THREADS
	.align		4
.L_49:
        /*0bd8*/ 	.byte	0x04, 0x05
        /*0bda*/ 	.short	(.L_51 - .L_50)
.L_50:
        /*0bdc*/ 	.word	0x00000100
        /*0be0*/ 	.word	0x00000001
        /*0be4*/ 	.word	0x00000001


	//----- nvinfo : EIATTR_CRS_STACK_SIZE
	.align		4
.L_51:
        /*0be8*/ 	.byte	0x04, 0x1e
        /*0bea*/ 	.short	(.L_53 - .L_52)
.L_52:
        /*0bec*/ 	.word	0x00000000


	//----- nvinfo : EIATTR_CBANK_PARAM_SIZE
	.align		4
.L_53:
        /*0bf0*/ 	.byte	0x03, 0x19
        /*0bf2*/ 	.short	0x0800


	//----- nvinfo : EIATTR_PARAM_CBANK
	.align		4
        /*0bf4*/ 	.byte	0x04, 0x0a
        /*0bf6*/ 	.short	(.L_55 - .L_54)
	.align		4
.L_54:
        /*0bf8*/ 	.word	index@(.nv.constant0._ZN7cutlass13device_kernelINS_4gemm6kernel13GemmUniversalIN4cute5tupleIJiiiiEEENS1_10collective13CollectiveMmaINS1_35MainloopSm100TmaUmmaWarpSpecializedILi12ELi2ELi4ENS5_IJNS4_1CILi1EEESB_SB_EEEEENS5_IJNSA_ILi128EEESE_NSA_ILi32EEEEEENS_6half_tENS5_IJlSB_lEEESH_SI_NS4_8TiledMMAINS4_8MMA_AtomIJNS4_20SM100_MMA_F16BF16_SSISH_SH_fLi128ELi128ELNS4_4UMMA5MajorE0ELSN_0ELNSM_7ScaleInE0ELSO_0EEEEEENS4_6LayoutISC_NS5_IJNSA_ILi0EEESS_SS_EEEEENS5_IJNS4_10UnderscoreESV_SV_EEEEENS4_13SM90_TMA_LOADENS4_14ComposedLayoutINS4_7SwizzleILi2ELi4ELi3EEENS4_18smem_ptr_flag_bitsILi16EEENSR_INS5_IJNSA_ILi8EEESF_EEENS5_IJSF_SB_EEEEEEEvNS4_8identityESY_S18_vS19_EENS_8epilogue10collective18CollectiveEpilogueINS1B_23Sm100TmaWarpSpecializedILi4ELi2ELi32ELb1ELb0EEEJSG_NS5_IJNSR_ISE_SB_EENSR_ISF_SB_EEEEESH_SI_SH_SI_NS1B_6fusion15FusionCallbacksIS1F_NS1J_17LinearCombinationISH_fSH_fLNS_15FloatRoundStyleE2EEESG_S1I_JEEENS4_5SM1004TMEM4LOAD26SM100_TMEM_LOAD_32dp32b32xESY_S18_NS4_39AutoVectorizingCopyWithAssumedAlignmentILi128EEENS4_14SM90_TMA_STOREES18_S1U_S1U_EEEvvEEEEvNT_6ParamsE)
        /*0bfc*/ 	.short	0x0380
        /*0bfe*/ 	.short	0x0800


	//----- nvinfo : EIATTR_SW_WAR
	.align		4
.L_55:
        /*0c00*/ 	.byte	0x04, 0x36
        /*0c02*/ 	.short	(.L_57 - .L_56)
.L_56:
        /*0c04*/ 	.word	0x00000008
.L_57:


//--------------------- .nv.callgraph             --------------------------
	.section	.nv.callgraph,"",@"SHT_CUDA_CALLGRAPH"
	.align	4
	.sectionentsize	8
	.align		4
        /*0000*/ 	.word	0x00000000
	.align		4
        /*0004*/ 	.word	0xffffffff
	.align		4
        /*0008*/ 	.word	index@(_ZN7cutlass13device_kernelINS_4gemm6kernel13GemmUniversalIN4cute5tupleIJiiiiEEENS1_10collective13CollectiveMmaINS1_35MainloopSm100TmaUmmaWarpSpecializedILi12ELi2ELi4ENS5_IJNS4_1CILi1EEESB_SB_EEEEENS5_IJNSA_ILi128EEESE_NSA_ILi32EEEEEENS_6half_tENS5_IJlSB_lEEESH_SI_NS4_8TiledMMAINS4_8MMA_AtomIJNS4_20SM100_MMA_F16BF16_SSISH_SH_fLi128ELi128ELNS4_4UMMA5MajorE0ELSN_0ELNSM_7ScaleInE0ELSO_0EEEEEENS4_6LayoutISC_NS5_IJNSA_ILi0EEESS_SS_EEEEENS5_IJNS4_10UnderscoreESV_SV_EEEEENS4_13SM90_TMA_LOADENS4_14ComposedLayoutINS4_7SwizzleILi2ELi4ELi3EEENS4_18smem_ptr_flag_bitsILi16EEENSR_INS5_IJNSA_ILi8EEESF_EEENS5_IJSF_SB_EEEEEEEvNS4_8identityESY_S18_vS19_EENS_8epilogue10collective18CollectiveEpilogueINS1B_23Sm100TmaWarpSpecializedILi4ELi2ELi32ELb1ELb0EEEJSG_NS5_IJNSR_ISE_SB_EENSR_ISF_SB_EEEEESH_SI_SH_SI_NS1B_6fusion15FusionCallbacksIS1F_NS1J_17LinearCombinationISH_fSH_fLNS_15FloatRoundStyleE2EEESG_S1I_JEEENS4_5SM1004TMEM4LOAD26SM100_TMEM_LOAD_32dp32b32xESY_S18_NS4_39AutoVectorizingCopyWithAssumedAlignmentILi128EEENS4_14SM90_TMA_STOREES18_S1U_S1U_EEEvvEEEEvNT_6ParamsE)
	.align		4
        /*000c*/ 	.word	index@(__assertfail)
	.align		4
        /*0010*/ 	.word	0x00000000
	.align		4
        /*0014*/ 	.word	0xfffffffe
	.align		4
        /*0018*/ 	.word	0x00000000
	.align		4
        /*001c*/ 	.word	0xfffffffd
	.align		4
        /*0020*/ 	.word	0x00000000
	.align		4
        /*0024*/ 	.word	0xfffffffc


//--------------------- .nv.constant4             --------------------------
	.section	.nv.constant4,"a",@progbits
	.align	8
	.align		8
.nv.constant4:
        /*0000*/ 	.dword	__assertfail
	.align		8
        /*0008*/ 	.dword	__unnamed_1
	.align		8
        /*0010*/ 	.dword	__unnamed_2
	.align		8
        /*0018*/ 	.dword	_ZN39_INTERNAL_d94b59f0_4_k_cu_c3bb5d12_59334cuda3std3__45__cpo5beginE
	.align		8
        /*0020*/ 	.dword	_ZN39_INTERNAL_d94b59f0_4_k_cu_c3bb5d12_59334cuda3std3__45__cpo3endE
	.align		8
        /*0028*/ 	.dword	_ZN39_INTERNAL_d94b59f0_4_k_cu_c3bb5d12_59334cuda3std3__45__cpo6cbeginE
	.align		8
        /*0030*/ 	.dword	_ZN39_INTERNAL_d94b59f0_4_k_cu_c3bb5d12_59334cuda3std3__45__cpo4cendE
	.align		8
        /*0038*/ 	.dword	_ZN39_INTERNAL_d94b59f0_4_k_cu_c3bb5d12_59334cuda3std3__441_GLOBAL__N__d94b59f0_4_k_cu_c3bb5d12_59336ignoreE
	.align		8
        /*0040*/ 	.dword	_ZN39_INTERNAL_d94b59f0_4_k_cu_c3bb5d12_59334cuda3std3__419piecewise_constructE
	.align		8
        /*0048*/ 	.dword	_ZN39_INTERNAL_d94b59f0_4_k_cu_c3bb5d12_59334cuda3std3__48in_placeE
	.align		8
        /*0050*/ 	.dword	_ZN39_INTERNAL_d94b59f0_4_k_cu_c3bb5d12_59334cuda3std6ranges3__45__cpo4swapE
	.align		8
        /*0058*/ 	.dword	_ZN39_INTERNAL_d94b59f0_4_k_cu_c3bb5d12_59334cuda3std6ranges3__45__cpo9iter_moveE
	.align		8
        /*0060*/ 	.dword	_ZN39_INTERNAL_d94b59f0_4_k_cu_c3bb5d12_59334cute7productE
	.align		8
        /*0068*/ 	.dword	_ZN39_INTERNAL_d94b59f0_4_k_cu_c3bb5d12_59334cute1_E
	.align		8
        /*0070*/ 	.dword	$str$25
	.align		8
        /*0078*/ 	.dword	$str$26
	.align		8
        /*0080*/ 	.dword	$str$27
	.align		8
        /*0088*/ 	.dword	$str$28


//--------------------- .text._ZN7cutlass13device_kernelINS_4gemm6kernel13GemmUniversalIN4cute5tupleIJiiiiEEENS1_10collective13CollectiveMmaINS1_35MainloopSm100TmaUmmaWarpSpecializedILi12ELi2ELi4ENS5_IJNS4_1CILi1EEESB_SB_EEEEENS5_IJNSA_ILi128EEESE_NSA_ILi32EEEEEENS_6half_tENS5_IJlSB_lEEESH_SI_NS4_8TiledMMAINS4_8MMA_AtomIJNS4_20SM100_MMA_F16BF16_SSISH_SH_fLi128ELi128ELNS4_4UMMA5MajorE0ELSN_0ELNSM_7ScaleInE0ELSO_0EEEEEENS4_6LayoutISC_NS5_IJNSA_ILi0EEESS_SS_EEEEENS5_IJNS4_10UnderscoreESV_SV_EEEEENS4_13SM90_TMA_LOADENS4_14ComposedLayoutINS4_7SwizzleILi2ELi4ELi3EEENS4_18smem_ptr_flag_bitsILi16EEENSR_INS5_IJNSA_ILi8EEESF_EEENS5_IJSF_SB_EEEEEEEvNS4_8identityESY_S18_vS19_EENS_8epilogue10collective18CollectiveEpilogueINS1B_23Sm100TmaWarpSpecializedILi4ELi2ELi32ELb1ELb0EEEJSG_NS5_IJNSR_ISE_SB_EENSR_ISF_SB_EEEEESH_SI_SH_SI_NS1B_6fusion15FusionCallbacksIS1F_NS1J_17LinearCombinationISH_fSH_fLNS_15FloatRoundStyleE2EEESG_S1I_JEEENS4_5SM1004TMEM4LOAD26SM100_TMEM_LOAD_32dp32b32xESY_S18_NS4_39AutoVectorizingCopyWithAssumedAlignmentILi128EEENS4_14SM90_TMA_STOREES18_S1U_S1U_EEEvvEEEEvNT_6ParamsE --------------------------
	.section	.text._ZN7cutlass13device_kernelINS_4gemm6kernel13GemmUniversalIN4cute5tupleIJiiiiEEENS1_10collective13CollectiveMmaINS1_35MainloopSm100TmaUmmaWarpSpecializedILi12ELi2ELi4ENS5_IJNS4_1CILi1EEESB_SB_EEEEENS5_IJNSA_ILi128EEESE_NSA_ILi32EEEEEENS_6half_tENS5_IJlSB_lEEESH_SI_NS4_8TiledMMAINS4_8MMA_AtomIJNS4_20SM100_MMA_F16BF16_SSISH_SH_fLi128ELi128ELNS4_4UMMA5MajorE0ELSN_0ELNSM_7ScaleInE0ELSO_0EEEEEENS4_6LayoutISC_NS5_IJNSA_ILi0EEESS_SS_EEEEENS5_IJNS4_10UnderscoreESV_SV_EEEEENS4_13SM90_TMA_LOADENS4_14ComposedLayoutINS4_7SwizzleILi2ELi4ELi3EEENS4_18smem_ptr_flag_bitsILi16EEENSR_INS5_IJNSA_ILi8EEESF_EEENS5_IJSF_SB_EEEEEEEvNS4_8identityESY_S18_vS19_EENS_8epilogue10collective18CollectiveEpilogueINS1B_23Sm100TmaWarpSpecializedILi4ELi2ELi32ELb1ELb0EEEJSG_NS5_IJNSR_ISE_SB_EENSR_ISF_SB_EEEEESH_SI_SH_SI_NS1B_6fusion15FusionCallbacksIS1F_NS1J_17LinearCombinationISH_fSH_fLNS_15FloatRoundStyleE2EEESG_S1I_JEEENS4_5SM1004TMEM4LOAD26SM100_TMEM_LOAD_32dp32b32xESY_S18_NS4_39AutoVectorizingCopyWithAssumedAlignmentILi128EEENS4_14SM90_TMA_STOREES18_S1U_S1U_EEEvvEEEEvNT_6ParamsE,"ax",@progbits
	.align	128
.text._ZN7cutlass13device_kernelINS_4gemm6kernel13GemmUniversalIN4cute5tupleIJiiiiEEENS1_10collective13CollectiveMmaINS1_35MainloopSm100TmaUmmaWarpSpecializedILi12ELi2ELi4ENS5_IJNS4_1CILi1EEESB_SB_EEEEENS5_IJNSA_ILi128EEESE_NSA_ILi32EEEEEENS_6half_tENS5_IJlSB_lEEESH_SI_NS4_8TiledMMAINS4_8MMA_AtomIJNS4_20SM100_MMA_F16BF16_SSISH_SH_fLi128ELi128ELNS4_4UMMA5MajorE0ELSN_0ELNSM_7ScaleInE0ELSO_0EEEEEENS4_6LayoutISC_NS5_IJNSA_ILi0EEESS_SS_EEEEENS5_IJNS4_10UnderscoreESV_SV_EEEEENS4_13SM90_TMA_LOADENS4_14ComposedLayoutINS4_7SwizzleILi2ELi4ELi3EEENS4_18smem_ptr_flag_bitsILi16EEENSR_INS5_IJNSA_ILi8EEESF_EEENS5_IJSF_SB_EEEEEEEvNS4_8identityESY_S18_vS19_EENS_8epilogue10collective18CollectiveEpilogueINS1B_23Sm100TmaWarpSpecializedILi4ELi2ELi32ELb1ELb0EEEJSG_NS5_IJNSR_ISE_SB_EENSR_ISF_SB_EEEEESH_SI_SH_SI_NS1B_6fusion15FusionCallbacksIS1F_NS1J_17LinearCombinationISH_fSH_fLNS_15FloatRoundStyleE2EEESG_S1I_JEEENS4_5SM1004TMEM4LOAD26SM100_TMEM_LOAD_32dp32b32xESY_S18_NS4_39AutoVectorizingCopyWithAssumedAlignmentILi128EEENS4_14SM90_TMA_STOREES18_S1U_S1U_EEEvvEEEEvNT_6ParamsE:
        .type           _ZN7cutlass13device_kernelINS_4gemm6kernel13GemmUniversalIN4cute5tupleIJiiiiEEENS1_10collective13CollectiveMmaINS1_35MainloopSm100TmaUmmaWarpSpecializedILi12ELi2ELi4ENS5_IJNS4_1CILi1EEESB_SB_EEEEENS5_IJNSA_ILi128EEESE_NSA_ILi32EEEEEENS_6half_tENS5_IJlSB_lEEESH_SI_NS4_8TiledMMAINS4_8MMA_AtomIJNS4_20SM100_MMA_F16BF16_SSISH_SH_fLi128ELi128ELNS4_4UMMA5MajorE0ELSN_0ELNSM_7ScaleInE0ELSO_0EEEEEENS4_6LayoutISC_NS5_IJNSA_ILi0EEESS_SS_EEEEENS5_IJNS4_10UnderscoreESV_SV_EEEEENS4_13SM90_TMA_LOADENS4_14ComposedLayoutINS4_7SwizzleILi2ELi4ELi3EEENS4_18smem_ptr_flag_bitsILi16EEENSR_INS5_IJNSA_ILi8EEESF_EEENS5_IJSF_SB_EEEEEEEvNS4_8identityESY_S18_vS19_EENS_8epilogue10collective18CollectiveEpilogueINS1B_23Sm100TmaWarpSpecializedILi4ELi2ELi32ELb1ELb0EEEJSG_NS5_IJNSR_ISE_SB_EENSR_ISF_SB_EEEEESH_SI_SH_SI_NS1B_6fusion15FusionCallbacksIS1F_NS1J_17LinearCombinationISH_fSH_fLNS_15FloatRoundStyleE2EEESG_S1I_JEEENS4_5SM1004TMEM4LOAD26SM100_TMEM_LOAD_32dp32b32xESY_S18_NS4_39AutoVectorizingCopyWithAssumedAlignmentILi128EEENS4_14SM90_TMA_STOREES18_S1U_S1U_EEEvvEEEEvNT_6ParamsE,@function
        .size           _ZN7cutlass13device_kernelINS_4gemm6kernel13GemmUniversalIN4cute5tupleIJiiiiEEENS1_10collective13CollectiveMmaINS1_35MainloopSm100TmaUmmaWarpSpecializedILi12ELi2ELi4ENS5_IJNS4_1CILi1EEESB_SB_EEEEENS5_IJNSA_ILi128EEESE_NSA_ILi32EEEEEENS_6half_tENS5_IJlSB_lEEESH_SI_NS4_8TiledMMAINS4_8MMA_AtomIJNS4_20SM100_MMA_F16BF16_SSISH_SH_fLi128ELi128ELNS4_4UMMA5MajorE0ELSN_0ELNSM_7ScaleInE0ELSO_0EEEEEENS4_6LayoutISC_NS5_IJNSA_ILi0EEESS_SS_EEEEENS5_IJNS4_10UnderscoreESV_SV_EEEEENS4_13SM90_TMA_LOADENS4_14ComposedLayoutINS4_7SwizzleILi2ELi4ELi3EEENS4_18smem_ptr_flag_bitsILi16EEENSR_INS5_IJNSA_ILi8EEESF_EEENS5_IJSF_SB_EEEEEEEvNS4_8identityESY_S18_vS19_EENS_8epilogue10collective18CollectiveEpilogueINS1B_23Sm100TmaWarpSpecializedILi4ELi2ELi32ELb1ELb0EEEJSG_NS5_IJNSR_ISE_SB_EENSR_ISF_SB_EEEEESH_SI_SH_SI_NS1B_6fusion15FusionCallbacksIS1F_NS1J_17LinearCombinationISH_fSH_fLNS_15FloatRoundStyleE2EEESG_S1I_JEEENS4_5SM1004TMEM4LOAD26SM100_TMEM_LOAD_32dp32b32xESY_S18_NS4_39AutoVectorizingCopyWithAssumedAlignmentILi128EEENS4_14SM90_TMA_STOREES18_S1U_S1U_EEEvvEEEEvNT_6ParamsE,(.L_x_201 - _ZN7cutlass13device_kernelINS_4gemm6kernel13GemmUniversalIN4cute5tupleIJiiiiEEENS1_10collective13CollectiveMmaINS1_35MainloopSm100TmaUmmaWarpSpecializedILi12ELi2ELi4ENS5_IJNS4_1CILi1EEESB_SB_EEEEENS5_IJNSA_ILi128EEESE_NSA_ILi32EEEEEENS_6half_tENS5_IJlSB_lEEESH_SI_NS4_8TiledMMAINS4_8MMA_AtomIJNS4_20SM100_MMA_F16BF16_SSISH_SH_fLi128ELi128ELNS4_4UMMA5MajorE0ELSN_0ELNSM_7ScaleInE0ELSO_0EEEEEENS4_6LayoutISC_NS5_IJNSA_ILi0EEESS_SS_EEEEENS5_IJNS4_10UnderscoreESV_SV_EEEEENS4_13SM90_TMA_LOADENS4_14ComposedLayoutINS4_7SwizzleILi2ELi4ELi3EEENS4_18smem_ptr_flag_bitsILi16EEENSR_INS5_IJNSA_ILi8EEESF_EEENS5_IJSF_SB_EEEEEEEvNS4_8identityESY_S18_vS19_EENS_8epilogue10collective18CollectiveEpilogueINS1B_23Sm100TmaWarpSpecializedILi4ELi2ELi32ELb1ELb0EEEJSG_NS5_IJNSR_ISE_SB_EENSR_ISF_SB_EEEEESH_SI_SH_SI_NS1B_6fusion15FusionCallbacksIS1F_NS1J_17LinearCombinationISH_fSH_fLNS_15FloatRoundStyleE2EEESG_S1I_JEEENS4_5SM1004TMEM4LOAD26SM100_TMEM_LOAD_32dp32b32xESY_S18_NS4_39AutoVectorizingCopyWithAssumedAlignmentILi128EEENS4_14SM90_TMA_STOREES18_S1U_S1U_EEEvvEEEEvNT_6ParamsE)
        .other          _ZN7cutlass13device_kernelINS_4gemm6kernel13GemmUniversalIN4cute5tupleIJiiiiEEENS1_10collective13CollectiveMmaINS1_35MainloopSm100TmaUmmaWarpSpecializedILi12ELi2ELi4ENS5_IJNS4_1CILi1EEESB_SB_EEEEENS5_IJNSA_ILi128EEESE_NSA_ILi32EEEEEENS_6half_tENS5_IJlSB_lEEESH_SI_NS4_8TiledMMAINS4_8MMA_AtomIJNS4_20SM100_MMA_F16BF16_SSISH_SH_fLi128ELi128ELNS4_4UMMA5MajorE0ELSN_0ELNSM_7ScaleInE0ELSO_0EEEEEENS4_6LayoutISC_NS5_IJNSA_ILi0EEESS_SS_EEEEENS5_IJNS4_10UnderscoreESV_SV_EEEEENS4_13SM90_TMA_LOADENS4_14ComposedLayoutINS4_7SwizzleILi2ELi4ELi3EEENS4_18smem_ptr_flag_bitsILi16EEENSR_INS5_IJNSA_ILi8EEESF_EEENS5_IJSF_SB_EEEEEEEvNS4_8identityESY_S18_vS19_EENS_8epilogue10collective18CollectiveEpilogueINS1B_23Sm100TmaWarpSpecializedILi4ELi2ELi32ELb1ELb0EEEJSG_NS5_IJNSR_ISE_SB_EENSR_ISF_SB_EEEEESH_SI_SH_SI_NS1B_6fusion15FusionCallbacksIS1F_NS1J_17LinearCombinationISH_fSH_fLNS_15FloatRoundStyleE2EEESG_S1I_JEEENS4_5SM1004TMEM4LOAD26SM100_TMEM_LOAD_32dp32b32xESY_S18_NS4_39AutoVectorizingCopyWithAssumedAlignmentILi128EEENS4_14SM90_TMA_STOREES18_S1U_S1U_EEEvvEEEEvNT_6ParamsE,@"STO_CUDA_ENTRY STV_DEFAULT"
_ZN7cutlass13device_kernelINS_4gemm6kernel13GemmUniversalIN4cute5tupleIJiiiiEEENS1_10collective13CollectiveMmaINS1_35MainloopSm100TmaUmmaWarpSpecializedILi12ELi2ELi4ENS5_IJNS4_1CILi1EEESB_SB_EEEEENS5_IJNSA_ILi128EEESE_NSA_ILi32EEEEEENS_6half_tENS5_IJlSB_lEEESH_SI_NS4_8TiledMMAINS4_8MMA_AtomIJNS4_20SM100_MMA_F16BF16_SSISH_SH_fLi128ELi128ELNS4_4UMMA5MajorE0ELSN_0ELNSM_7ScaleInE0ELSO_0EEEEEENS4_6LayoutISC_NS5_IJNSA_ILi0EEESS_SS_EEEEENS5_IJNS4_10UnderscoreESV_SV_EEEEENS4_13SM90_TMA_LOADENS4_14ComposedLayoutINS4_7SwizzleILi2ELi4ELi3EEENS4_18smem_ptr_flag_bitsILi16EEENSR_INS5_IJNSA_ILi8EEESF_EEENS5_IJSF_SB_EEEEEEEvNS4_8identityESY_S18_vS19_EENS_8epilogue10collective18CollectiveEpilogueINS1B_23Sm100TmaWarpSpecializedILi4ELi2ELi32ELb1ELb0EEEJSG_NS5_IJNSR_ISE_SB_EENSR_ISF_SB_EEEEESH_SI_SH_SI_NS1B_6fusion15FusionCallbacksIS1F_NS1J_17LinearCombinationISH_fSH_fLNS_15FloatRoundStyleE2EEESG_S1I_JEEENS4_5SM1004TMEM4LOAD26SM100_TMEM_LOAD_32dp32b32xESY_S18_NS4_39AutoVectorizingCopyWithAssumedAlignmentILi128EEENS4_14SM90_TMA_STOREES18_S1U_S1U_EEEvvEEEEvNT_6ParamsE:
[----:B------:R-:W1:Y:S01]  /*0000*/  LDC R1, c[0x0][0x37c] ;  /* 0x0000df00ff017b82 */ /* 0x000e620000000800 */
[----:B------:R-:W2:Y:S01]  /*0010*/  S2R R101, SR_TID.X ;  /* 0x0000000000657919 */ /* 0x000ea20000002100 */
[----:B------:R-:W3:Y:S01]  /*0020*/  LDCU.64 UR4, c[0x0][0x890] ;  /* 0x00011200ff0477ac */ /* 0x000ee20008000a00 */
[----:B------:R-:W-:Y:S02]  /*0030*/  PRMT R88, RZ, 0x7610, R88 ;  /* 0x00007610ff587816 */ /* 0x000fe40000000058 */
[----:B------:R-:W-:Y:S01]  /*0040*/  ELECT P5, URZ, PT ;  /* 0x0000000000ff782f */ /* 0x000fe200038a0000 */
[----:B------:R-:W4:Y:S01]  /*0050*/  LDCU.64 UR46, c[0x0][0x358] ;  /* 0x00006b00ff2e77ac */ /* 0x000f220008000a00 */
[----:B---3--:R-:W-:-:S04]  /*0060*/  UISETP.NE.U32.AND UP0, UPT, UR4, URZ, UPT ;  /* 0x000000ff0400728c */ /* 0x008fc8000bf05070 */
[----:B------:R-:W-:Y:S01]  /*0070*/  UISETP.NE.AND.EX UP0, UPT, UR5, URZ, UPT, UP0 ;  /* 0x000000ff0500728c */ /* 0x000fe2000bf05300 */
[----:B--2---:R-:W-:-:S05]  /*0080*/  SHF.R.U32.HI R92, RZ, 0x5, R101 ;  /* 0x00000005ff5c7819 */ /* 0x004fca0000011665 */
[----:B------:R-:W2:Y:S02]  /*0090*/  SHFL.IDX PT, R0, R92, RZ, 0x1f ;  /* 0x00001fff5c007589 */ /* 0x000ea400000e0000 */
[----:B--2---:R-:W-:Y:S01]  /*00a0*/  R2UR UR8, R0 ;  /* 0x00000000000872ca */ /* 0x004fe200000e0000 */
[----:B-1--4-:R-:W-:-:S14]  /*00b0*/  BRA.U UP0, `(.L_x_0) ;  /* 0x00000001002c7547 */ /* 0x012fdc000b800000 */
[----:B------:R-:W1:Y:S02]  /*00c0*/  LDCU.64 UR6, c[0x0][0x888] ;  /* 0x00011100ff0677ac */ /* 0x000e640008000a00 */
[----:B-1----:R-:W-:-:S04]  /*00d0*/  UISETP.NE.U32.AND UP0, UPT, UR6, URZ, UPT ;  /* 0x000000ff0600728c */ /* 0x002fc8000bf05070 */
[----:B------:R-:W-:-:S09]  /*00e0*/  UISETP.NE.AND.EX UP0, UPT, UR7, URZ, UPT, UP0 ;  /* 0x000000ff0700728c */ /* 0x000fd2000bf05300 */
[----:B------:R-:W-:Y:S05]  /*00f0*/  BRA.U !UP0, `(.L_x_1) ;  /* 0x0000000108107547 */ /* 0x000fea000b800000 */
[----:B------:R-:W1:Y:S02]  /*0100*/  LDC.64 R2, c[0x0][0x888] ;  /* 0x00022200ff027b82 */ /* 0x000e640000000a00 */
[----:B-1----:R1:W5:Y:S01]  /*0110*/  LDG.E R49, desc[UR46][R2.64] ;  /* 0x0000002e02317981 */ /* 0x002362000c1e1900 */
[----:B------:R-:W-:Y:S01]  /*0120*/  HFMA2 R88, -RZ, RZ, 0, 5.9604644775390625e-08 ;  /* 0x00000001ff587431 */ /* 0x000fe200000001ff */
[----:B------:R-:W-:Y:S05]  /*0130*/  BRA `(.L_x_0) ;  /* 0x00000000000c7947 */ /* 0x000fea0003800000 */
.L_x_1:
[----:B------:R-:W1:Y:S01]  /*0140*/  LDCU UR6, c[0x0][0x880] ;  /* 0x00011000ff0677ac */ /* 0x000e620008000800 */
[----:B------:R-:W-:Y:S01]  /*0150*/  HFMA2 R88, -RZ, RZ, 0, 5.9604644775390625e-08 ;  /* 0x00000001ff587431 */ /* 0x000fe200000001ff */
[----:B-1----:R-:W-:-:S07]  /*0160*/  MOV R49, UR6 ;  /* 0x0000000600317c02 */ /* 0x002fce0008000f00 */
.L_x_0:
[----:B------:R-:W2:Y:S02]  /*0170*/  LDCU.64 UR6, c[0x0][0x8b0] ;  /* 0x00011600ff0677ac */ /* 0x000ea40008000a00 */
[----:B--2---:R-:W-:-:S04]  /*0180*/  UISETP.NE.U32.AND UP0, UPT, UR6, URZ, UPT ;  /* 0x000000ff0600728c */ /* 0x004fc8000bf05070 */
[----:B------:R-:W-:-:S09]  /*0190*/  UISETP.NE.AND.EX UP0, UPT, UR7, URZ, UPT, UP0 ;  /* 0x000000ff0700728c */ /* 0x000fd2000bf05300 */
[----:B------:R-:W-:Y:S05]  /*01a0*/  BRA.U UP0, `(.L_x_2) ;  /* 0x0000000100247547 */ /* 0x000fea000b800000 */
[----:B------:R-:W2:Y:S02]  /*01b0*/  LDCU.64 UR6, c[0x0][0x8a8] ;  /* 0x00011500ff0677ac */ /* 0x000ea40008000a00 */
[----:B--2---:R-:W-:-:S04]  /*01c0*/  UISETP.NE.U32.AND UP0, UPT, UR6, URZ, UPT ;  /* 0x000000ff0600728c */ /* 0x004fc8000bf05070 */
[----:B------:R-:W-:-:S09]  /*01d0*/  UISETP.NE.AND.EX UP0, UPT, UR7, URZ, UPT, UP0 ;  /* 0x000000ff0700728c */ /* 0x000fd2000bf05300 */
[----:B------:R-:W-:Y:S05]  /*01e0*/  BRA.U !UP0, `(.L_x_3) ;  /* 0x00000001080c7547 */ /* 0x000fea000b800000 */
[----:B-1----:R-:W1:Y:S02]  /*01f0*/  LDC.64 R2, c[0x0][0x8a8] ;  /* 0x00022a00ff027b82 */ /* 0x002e640000000a00 */
[----:B-1----:R2:W5:Y:S01]  /*0200*/  LDG.E R47, desc[UR46][R2.64] ;  /* 0x0000002e022f7981 */ /* 0x002562000c1e1900 */
[----:B------:R-:W-:Y:S05]  /*0210*/  BRA `(.L_x_2) ;  /* 0x0000000000087947 */ /* 0x000fea0003800000 */
.L_x_3:
[----:B------:R-:W2:Y:S02]  /*0220*/  LDCU UR6, c[0x0][0x8a0] ;  /* 0x00011400ff0677ac */ /* 0x000ea40008000800 */
[----:B--2---:R-:W-:Y:S02]  /*0230*/  MOV R47, UR6 ;  /* 0x00000006002f7c02 */ /* 0x004fe40008000f00 */
.L_x_2:
[----:B------:R-:W-:Y:S01]  /*0240*/  IMAD.U32 R0, RZ, RZ, UR8 ;  /* 0x00000008ff007e24 */ /* 0x000fe2000f8e00ff */
[----:B------:R-:W-:Y:S04]  /*0250*/  BSSY.RECONVERGENT B0, `(.L_x_4) ;  /* 0x000000c000007945 */ /* 0x000fe80003800200 */
[C---:B------:R-:W-:Y:S02]  /*0260*/  ISETP.NE.OR P1, PT, R0.reuse, 0x1, !P5 ;  /* 0x000000010000780c */ /* 0x040fe40006f25670 */
[----:B------:R-:W-:-:S11]  /*0270*/  ISETP.NE.OR P0, PT, R0, 0x3, !P5 ;  /* 0x000000030000780c */ /* 0x000fd60006f05670 */
[----:B------:R-:W-:Y:S05]  /*0280*/  @P1 BRA `(.L_x_5) ;  /* 0x0000000000201947 */ /* 0x000fea0003800000 */
[----:B------:R-:W3:Y:S02]  /*0290*/  LDCU.64 UR6, c[0x0][0x348] ;  /* 0x00006900ff0677ac */ /* 0x000ee40008000a00 */
[----:B---3--:R-:W-:Y:S02]  /*02a0*/  UIADD3 UR10, UP1, UPT, UR6, 0x80, URZ ;  /* 0x00000080060a7890 */ /* 0x008fe4000ff3e0ff */
[----:B------:R-:W-:Y:S02]  /*02b0*/  UIADD3 UR6, UP0, UPT, UR6, 0x180, URZ ;  /* 0x0000018006067890 */ /* 0x000fe4000ff1e0ff */
[----:B------:R-:W-:Y:S02]  /*02c0*/  UIADD3.X UR11, UPT, UPT, URZ, UR7, URZ, UP1, !UPT ;  /* 0x00000007ff0b7290 */ /* 0x000fe40008ffe4ff */
[----:B------:R-:W-:-:S07]  /*02d0*/  UIADD3.X UR7, UPT, UPT, URZ, UR7, URZ, UP0, !UPT ;  /* 0x00000007ff077290 */ /* 0x000fce00087fe4ff */
[----:B------:R3:W-:Y:S02]  /*02e0*/  UTMACCTL.PF [UR10] ;  /* 0x000000000a0079b9 */ /* 0x0007e40008040000 */
[----:B------:R3:W-:Y:S02]  /*02f0*/  UTMACCTL.PF [UR6] ;  /* 0x00000000060079b9 */ /* 0x0007e40008040000 */
[----:B---3--:R-:W-:Y:S01]  /*0300*/  NOP ;  /* 0x0000000000007918 */ /* 0x008fe20000000000 */
.L_x_5:
[----:B------:R-:W-:Y:S05]  /*0310*/  BSYNC.RECONVERGENT B0 ;  /* 0x0000000000007941 */ /* 0x000fea0003800200 */
.L_x_4:
[----:B------:R-:W-:Y:S04]  /*0320*/  BSSY.RECONVERGENT B0, `(.L_x_6) ;  /* 0x000000a000007945 */ /* 0x000fe80003800200 */
        /* <DEDUP_REMOVED lines=9> */
.L_x_7:
[----:B------:R-:W-:Y:S05]  /*03c0*/  BSYNC.RECONVERGENT B0 ;  /* 0x0000000000007941 */ /* 0x000fea0003800200 */
.L_x_6:
[----:B------:R-:W3:Y:S01]  /*03d0*/  LDCU.64 UR6, c[0x0][0x888] ;  /* 0x00011100ff0677ac */ /* 0x000ee20008000a00 */
[----:B------:R-:W-:Y:S02]  /*03e0*/  UISETP.EQ.U32.AND UP1, UPT, UR4, URZ, UPT ;  /* 0x000000ff0400728c */ /* 0x000fe4000bf22070 */
[----:B------:R-:W-:Y:S02]  /*03f0*/  UPLOP3.LUT UP2, UPT, UPT, UPT, UPT, 0x80, 0x8 ;  /* 0x000000000008789c */ /* 0x000fe40003f4f070 */
[----:B---3--:R-:W-:-:S04]  /*0400*/  UISETP.NE.U32.AND UP0, UPT, UR6, URZ, UPT ;  /* 0x000000ff0600728c */ /* 0x008fc8000bf05070 */
[----:B------:R-:W-:-:S04]  /*0410*/  UISETP.NE.AND.EX UP0, UPT, UR7, URZ, UPT, UP0 ;  /* 0x000000ff0700728c */ /* 0x000fc8000bf05300 */
[----:B------:R-:W-:-:S04]  /*0420*/  UISETP.EQ.OR.EX UP3, UPT, UR5, URZ, !UP0, UP1 ;  /* 0x000000ff0500728c */ /* 0x000fc8000c762710 */
[----:B------:R-:W-:-:S05]  /*0430*/  UP2UR UR50, UPR, URZ, 0x8 ;  /* 0x00000008ff327883 */ /* 0x000fca0008000000 */
[----:B------:R-:W-:Y:S07]  /*0440*/  BRA.U !UP3, `(.L_x_8) ;  /* 0x000000010b207547 */ /* 0x000fee000b800000 */
[----:B------:R-:W-:Y:S01]  /*0450*/  UISETP.NE.U32.AND UP2, UPT, UR4, URZ, UPT ;  /* 0x000000ff0400728c */ /* 0x000fe2000bf45070 */
[----:B-----5:R-:W-:Y:S01]  /*0460*/  FSETP.NEU.AND P0, PT, R49, RZ, PT ;  /* 0x000000ff3100720b */ /* 0x020fe20003f0d000 */
[----:B------:R-:W-:Y:S02]  /*0470*/  USEL UR4, URZ, 0xffffffff, UP0 ;  /* 0xffffffffff047887 */ /* 0x000fe40008000000 */
[----:B------:R-:W-:-:S10]  /*0480*/  UISETP.NE.AND.EX UP2, UPT, UR5, URZ, UPT, UP2 ;  /* 0x000000ff0500728c */ /* 0x000fd4000bf45320 */
[----:B------:R-:W-:Y:S01]  /*0490*/  VOTEU.ANY UP1, P0 ;  /* 0x0000000000ff7886 */ /* 0x000fe20000020100 */
[----:B------:R-:W-:-:S04]  /*04a0*/  @!UP2 USEL UR4, URZ, 0xffffffff, UP1 ;  /* 0xffffffffff04a887 */ /* 0x000fc80008800000 */
[----:B------:R-:W-:-:S04]  /*04b0*/  ULOP3.LUT UR4, UR4, 0x1, URZ, 0xc0, !UPT ;  /* 0x0000000104047892 */ /* 0x000fc8000f8ec0ff */
[----:B------:R-:W-:-:S11]  /*04c0*/  UISETP.NE.U32.AND UP2, UPT, UR4, 0x1, UPT ;  /* 0x000000010400788c */ /* 0x000fd6000bf45070 */
.L_x_8:
[----:B-12---:R-:W1:Y:S01]  /*04d0*/  SHFL.IDX PT, R2, R92, RZ, 0x1f ;  /* 0x00001fff5c027589 */ /* 0x006e6200000e0000 */
[----:B------:R-:W-:-:S04]  /*04e0*/  UISETP.NE.AND UP1, UPT, UR8, 0x2, UPT ;  /* 0x000000020800788c */ /* 0x000fc8000bf25270 */
[----:B------:R-:W-:Y:S01]  /*04f0*/  USEL UR6, URZ, 0x1, UP1 ;  /* 0x00000001ff067887 */ /* 0x000fe20008800000 */
[----:B-1----:R-:W-:-:S13]  /*0500*/  ISETP.NE.AND P0, PT, R2, RZ, PT ;  /* 0x000000ff0200720c */ /* 0x002fda0003f05270 */
[----:B------:R-:W-:Y:S05]  /*0510*/  @P0 BRA `(.L_x_9) ;  /* 0x0000000000940947 */ /* 0x000fea0003800000 */
[----:B------:R-:W-:Y:S01]  /*0520*/  ELECT P0, URZ, PT ;  /* 0x0000000000ff782f */ /* 0x000fe20003800000 */
[----:B------:R-:W-:-:S12]  /*0530*/  BSSY.RECONVERGENT B0, `(.L_x_9) ;  /* 0x0000023000007945 */ /* 0x000fd80003800200 */
[----:B------:R-:W-:Y:S05]  /*0540*/  @!P0 BRA `(.L_x_10) ;  /* 0x0000000000848947 */ /* 0x000fea0003800000 */
[----:B------:R-:W1:Y:S01]  /*0550*/  S2UR UR5, SR_CgaCtaId ;  /* 0x00000000000579c3 */ /* 0x000e620000008800 */
[----:B------:R-:W-:Y:S01]  /*0560*/  UMOV UR7, 0x400 ;  /* 0x0000040000077882 */ /* 0x000fe20000000000 */
[----:B------:R-:W-:Y:S02]  /*0570*/  UMOV UR4, 0x1 ;  /* 0x0000000100047882 */ /* 0x000fe40000000000 */
[----:B------:R-:W-:-:S04]  /*0580*/  UIADD3 UR10, UPT, UPT, -UR4, 0x100000, URZ ;  /* 0x00100000040a7890 */ /* 0x000fc8000fffe1ff */
[----:B------:R-:W-:Y:S02]  /*0590*/  USHF.L.U32 UR11, UR10, 0xb, URZ ;  /* 0x0000000b0a0b7899 */ /* 0x000fe400080006ff */
[----:B------:R-:W-:Y:S02]  /*05a0*/  USHF.L.U32 UR10, UR10, 0x1, URZ ;  /* 0x000000010a0a7899 */ /* 0x000fe400080006ff */
[----:B-1----:R-:W-:Y:S01]  /*05b0*/  ULEA UR5, UR5, UR7, 0x18 ;  /* 0x0000000705057291 */ /* 0x002fe2000f8ec0ff */
[----:B------:R-:W1:Y:S11]  /*05c0*/  FENCE.VIEW.ASYNC.S ;  /* 0x00000000000073c6 */ /* 0x000e760000000000 */
[----:B-1----:R1:W2:Y:S01]  /*05d0*/  SYNCS.EXCH.64 URZ, [UR5], UR10 ;  /* 0x0000000a05ff75b2 */ /* 0x0022a20008000100 */
[----:B------:R1:W3:Y:S01]  /*05e0*/  SYNCS.EXCH.64 URZ, [UR5+0x60], UR10 ;  /* 0x0000600a05ff75b2 */ /* 0x0002e20008000100 */
[----:B------:R1:W4:Y:S01]  /*05f0*/  SYNCS.EXCH.64 URZ, [UR5+0x8], UR10 ;  /* 0x0000080a05ff75b2 */ /* 0x0003220008000100 */
[----:B------:R1:W1:Y:S01]  /*0600*/  SYNCS.EXCH.64 URZ, [UR5+0x68], UR10 ;  /* 0x0000680a05ff75b2 */ /* 0x0002620008000100 */
        /* <DEDUP_REMOVED lines=20> */
[----:B--2---:R-:W-:Y:S01]  /*0750*/  NOP ;  /* 0x0000000000007918 */ /* 0x004fe20000000000 */
.L_x_10:
[----:B-1----:R-:W-:Y:S05]  /*0760*/  BSYNC.RECONVERGENT B0 ;  /* 0x0000000000007941 */ /* 0x002fea0003800200 */
.L_x_9:
[----:B------:R-:W1:Y:S01]  /*0770*/  SHFL.IDX PT, R2, R92, RZ, 0x1f ;  /* 0x00001fff5c027589 */ /* 0x000e6200000e0000 */
[----:B------:R-:W-:Y:S01]  /*0780*/  NOP ;  /* 0x0000000000007918 */ /* 0x000fe20000000000 */
[----:B-1----:R-:W-:-:S13]  /*0790*/  ISETP.NE.AND P0, PT, R2, 0x1, PT ;  /* 0x000000010200780c */ /* 0x002fda0003f05270 */
[----:B------:R-:W-:Y:S05]  /*07a0*/  @P0 BRA `(.L_x_11) ;  /* 0x0000000000580947 */ /* 0x000fea0003800000 */
[----:B------:R-:W1:Y:S01]  /*07b0*/  S2UR UR7, SR_CgaCtaId ;  /* 0x00000000000779c3 */ /* 0x000e620000008800 */
[----:B------:R-:W-:Y:S01]  /*07c0*/  UMOV UR9, 0x400 ;  /* 0x0000040000097882 */ /* 0x000fe20000000000 */
[----:B------:R-:W-:Y:S01]  /*07d0*/  UMOV UR5, 0x20 ;  /* 0x0000002000057882 */ /* 0x000fe20000000000 */
[----:B------:R-:W-:Y:S01]  /*07e0*/  UMOV UR4, 0x80 ;  /* 0x0000008000047882 */ /* 0x000fe20000000000 */
[----:B------:R-:W-:-:S04]  /*07f0*/  UIADD3 UR10, UPT, UPT, -UR5, 0x100000, URZ ;  /* 0x00100000050a7890 */ /* 0x000fc8000fffe1ff */
[----:B------:R-:W-:Y:S02]  /*0800*/  USHF.L.U32 UR11, UR10, 0xb, URZ ;  /* 0x0000000b0a0b7899 */ /* 0x000fe400080006ff */
[----:B------:R-:W-:Y:S02]  /*0810*/  USHF.L.U32 UR10, UR10, 0x1, URZ ;  /* 0x000000010a0a7899 */ /* 0x000fe400080006ff */
[----:B------:R-:W-:-:S04]  /*0820*/  UIADD3 UR4, UPT, UPT, -UR4, 0x100000, URZ ;  /* 0x0010000004047890 */ /* 0x000fc8000fffe1ff */
[----:B------:R-:W-:Y:S02]  /*0830*/  USHF.L.U32 UR5, UR4, 0xb, URZ ;  /* 0x0000000b04057899 */ /* 0x000fe400080006ff */
[----:B------:R-:W-:Y:S01]  /*0840*/  USHF.L.U32 UR4, UR4, 0x1, URZ ;  /* 0x0000000104047899 */ /* 0x000fe200080006ff */
[----:B------:R-:W-:Y:S01]  /*0850*/  ELECT P0, URZ, PT ;  /* 0x0000000000ff782f */ /* 0x000fe20003800000 */
[----:B-1----:R-:W-:Y:S01]  /*0860*/  ULEA UR7, UR7, UR9, 0x18 ;  /* 0x0000000907077291 */ /* 0x002fe2000f8ec0ff */
[----:B------:R-:W1:Y:S11]  /*0870*/  FENCE.VIEW.ASYNC.S ;  /* 0x00000000000073c6 */ /* 0x000e760000000000 */
[----:B-1----:R1:W2:Y:S01]  /*0880*/  SYNCS.EXCH.64 URZ, [UR7+0xc0], UR10 ;  /* 0x0000c00a07ff75b2 */ /* 0x0022a20008000100 */
[----:B------:R1:W1:Y:S01]  /*0890*/  SYNCS.EXCH.64 URZ, [UR7+0xe0], UR4 ;  /* 0x0000e00407ff75b2 */ /* 0x0002620008000100 */
[----:B------:R1:W1:Y:S01]  /*08a0*/  SYNCS.EXCH.64 URZ, [UR7+0xc8], UR10 ;  /* 0x0000c80a07ff75b2 */ /* 0x0002620008000100 */
[----:B------:R1:W1:Y:S01]  /*08b0*/  SYNCS.EXCH.64 URZ, [UR7+0xe8], UR4 ;  /* 0x0000e80407ff75b2 */ /* 0x0002620008000100 */
[----:B------:R1:W1:Y:S01]  /*08c0*/  SYNCS.EXCH.64 URZ, [UR7+0xd0], UR10 ;  /* 0x0000d00a07ff75b2 */ /* 0x0002620008000100 */
[----:B------:R1:W1:Y:S01]  /*08d0*/  SYNCS.EXCH.64 URZ, [UR7+0xf0], UR4 ;  /* 0x0000f00407ff75b2 */ /* 0x0002620008000100 */
[----:B------:R1:W1:Y:S01]  /*08e0*/  SYNCS.EXCH.64 URZ, [UR7+0xd8], UR10 ;  /* 0x0000d80a07ff75b2 */ /* 0x0002620008000100 */
[----:B------:R1:W1:Y:S01]  /*08f0*/  SYNCS.EXCH.64 URZ, [UR7+0xf8], UR4 ;  /* 0x0000f80407ff75b2 */ /* 0x0002620008000100 */
[----:B------:R-:W-:Y:S01]  /*0900*/  NOP ;  /* 0x0000000000007918 */ /* 0x000fe20000000000 */
.L_x_11:
[----:B------:R-:W3:Y:S01]  /*0910*/  SHFL.IDX PT, R2, R92, RZ, 0x1f ;  /* 0x00001fff5c027589 */ /* 0x000ee200000e0000 */
[----:B------:R-:W-:Y:S01]  /*0920*/  NOP ;  /* 0x0000000000007918 */ /* 0x000fe20000000000 */
[----:B---3--:R-:W-:-:S13]  /*0930*/  ISETP.NE.AND P0, PT, R2, 0x3, PT ;  /* 0x000000030200780c */ /* 0x008fda0003f05270 */
[----:B------:R-:W-:Y:S05]  /*0940*/  @P0 BRA `(.L_x_12) ;  /* 0x0000000000300947 */ /* 0x000fea0003800000 */
[----:B-1----:R-:W1:Y:S01]  /*0950*/  S2UR UR5, SR_CgaCtaId ;  /* 0x00000000000579c3 */ /* 0x002e620000008800 */
[----:B------:R-:W-:Y:S01]  /*0960*/  UMOV UR7, 0x400 ;  /* 0x0000040000077882 */ /* 0x000fe20000000000 */
[----:B------:R-:W-:Y:S01]  /*0970*/  UMOV UR4, 0x20 ;  /* 0x0000002000047882 */ /* 0x000fe20000000000 */
[----:B------:R-:W-:Y:S01]  /*0980*/  ELECT P0, URZ, PT ;  /* 0x0000000000ff782f */ /* 0x000fe20003800000 */
[----:B------:R-:W-:-:S04]  /*0990*/  UIADD3 UR10, UPT, UPT, -UR4, 0x100000, URZ ;  /* 0x00100000040a7890 */ /* 0x000fc8000fffe1ff */
[----:B------:R-:W-:Y:S02]  /*09a0*/  USHF.L.U32 UR11, UR10, 0xb, URZ ;  /* 0x0000000b0a0b7899 */ /* 0x000fe400080006ff */
[----:B------:R-:W-:Y:S02]  /*09b0*/  USHF.L.U32 UR10, UR10, 0x1, URZ ;  /* 0x000000010a0a7899 */ /* 0x000fe400080006ff */
[----:B-1----:R-:W-:Y:S01]  /*09c0*/  ULEA UR5, UR5, UR7, 0x18 ;  /* 0x0000000705057291 */ /* 0x002fe2000f8ec0ff */
[----:B------:R-:W1:Y:S11]  /*09d0*/  FENCE.VIEW.ASYNC.S ;  /* 0x00000000000073c6 */ /* 0x000e760000000000 */
[----:B-1----:R3:W1:Y:S01]  /*09e0*/  SYNCS.EXCH.64 URZ, [UR5+0x100], UR10 ;  /* 0x0001000a05ff75b2 */ /* 0x0026620008000100 */
[----:B------:R3:W1:Y:S02]  /*09f0*/  SYNCS.EXCH.64 URZ, [UR5+0x108], UR10 ;  /* 0x0001080a05ff75b2 */ /* 0x0006640008000100 */
[----:B---3--:R-:W-:Y:S01]  /*0a00*/  NOP ;  /* 0x0000000000007918 */ /* 0x008fe20000000000 */
.L_x_12:
[----:B------:R-:W3:Y:S01]  /*0a10*/  SHFL.IDX PT, R2, R92, RZ, 0x1f ;  /* 0x00001fff5c027589 */ /* 0x000ee200000e0000 */
[----:B------:R-:W-:Y:S01]  /*0a20*/  NOP ;  /* 0x0000000000007918 */ /* 0x000fe20000000000 */
[----:B---3--:R-:W-:-:S13]  /*0a30*/  ISETP.NE.AND P0, PT, R2, 0x4, PT ;  /* 0x000000040200780c */ /* 0x008fda0003f05270 */
[----:B------:R-:W-:Y:S05]  /*0a40*/  @P0 BRA `(.L_x_13) ;  /* 0x00000000004c0947 */ /* 0x000fea0003800000 */
[----:B-1----:R-:W1:Y:S01]  /*0a50*/  S2UR UR5, SR_CgaCtaId ;  /* 0x00000000000579c3 */ /* 0x002e620000008800 */
[----:B------:R-:W-:Y:S01]  /*0a60*/  UMOV UR9, 0x100 ;  /* 0x0000010000097882 */ /* 0x000fe20000000000 */
[----:B------:R-:W-:Y:S01]  /*0a70*/  UMOV UR7, 0x400 ;  /* 0x0000040000077882 */ /* 0x000fe20000000000 */
[----:B------:R-:W-:Y:S01]  /*0a80*/  USEL UR9, UR9, 0xe0, UP2 ;  /* 0x000000e009097887 */ /* 0x000fe20009000000 */
[----:B------:R-:W-:Y:S01]  /*0a90*/  UMOV UR4, 0x1 ;  /* 0x0000000100047882 */ /* 0x000fe20000000000 */
[----:B------:R-:W-:Y:S01]  /*0aa0*/  ELECT P0, URZ, PT ;  /* 0x0000000000ff782f */ /* 0x000fe20003800000 */
[----:B------:R-:W-:-:S04]  /*0ab0*/  UIADD3 UR10, UPT, UPT, -UR4, 0x100000, URZ ;  /* 0x00100000040a7890 */ /* 0x000fc8000fffe1ff */
[----:B------:R-:W-:Y:S02]  /*0ac0*/  USHF.L.U32 UR11, UR10, 0xb, URZ ;  /* 0x0000000b0a0b7899 */ /* 0x000fe400080006ff */
[----:B------:R-:W-:Y:S02]  /*0ad0*/  USHF.L.U32 UR10, UR10, 0x1, URZ ;  /* 0x000000010a0a7899 */ /* 0x000fe400080006ff */
[----:B------:R-:W-:-:S04]  /*0ae0*/  UIADD3 UR12, UPT, UPT, -UR9, 0x100000, URZ ;  /* 0x00100000090c7890 */ /* 0x000fc8000fffe1ff */
[----:B------:R-:W-:Y:S02]  /*0af0*/  USHF.L.U32 UR13, UR12, 0xb, URZ ;  /* 0x0000000b0c0d7899 */ /* 0x000fe400080006ff */
[----:B------:R-:W-:Y:S02]  /*0b00*/  USHF.L.U32 UR12, UR12, 0x1, URZ ;  /* 0x000000010c0c7899 */ /* 0x000fe400080006ff */
[----:B-1----:R-:W-:Y:S01]  /*0b10*/  ULEA UR5, UR5, UR7, 0x18 ;  /* 0x0000000705057291 */ /* 0x002fe2000f8ec0ff */
[----:B------:R-:W1:Y:S11]  /*0b20*/  FENCE.VIEW.ASYNC.S ;  /* 0x00000000000073c6 */ /* 0x000e760000000000 */
[----:B-1----:R3:W1:Y:S01]  /*0b30*/  SYNCS.EXCH.64 URZ, [UR5+0x110], UR10 ;  /* 0x0001100a05ff75b2 */ /* 0x0026620008000100 */
[----:B------:R3:W1:Y:S01]  /*0b40*/  SYNCS.EXCH.64 URZ, [UR5+0x120], UR12 ;  /* 0x0001200c05ff75b2 */ /* 0x0006620008000100 */
[----:B------:R3:W1:Y:S01]  /*0b50*/  SYNCS.EXCH.64 URZ, [UR5+0x118], UR10 ;  /* 0x0001180a05ff75b2 */ /* 0x0006620008000100 */
[----:B------:R3:W1:Y:S02]  /*0b60*/  SYNCS.EXCH.64 URZ, [UR5+0x128], UR12 ;  /* 0x0001280c05ff75b2 */ /* 0x0006640008000100 */
[----:B---3--:R-:W-:Y:S01]  /*0b70*/  NOP ;  /* 0x0000000000007918 */ /* 0x008fe20000000000 */
.L_x_13:
[----:B------:R-:W3:Y:S01]  /*0b80*/  SHFL.IDX PT, R2, R92, RZ, 0x1f ;  /* 0x00001fff5c027589 */ /* 0x000ee200000e0000 */
[----:B------:R-:W-:Y:S01]  /*0b90*/  NOP ;  /* 0x0000000000007918 */ /* 0x000fe20000000000 */
[----:B---3--:R-:W-:-:S13]  /*0ba0*/  ISETP.NE.AND P0, PT, R2, 0x5, PT ;  /* 0x000000050200780c */ /* 0x008fda0003f05270 */
[----:B------:R-:W-:Y:S05]  /*0bb0*/  @P0 BRA `(.L_x_14) ;  /* 0x0000000000580947 */ /* 0x000fea0003800000 */
[----:B-1----:R-:W1:Y:S01]  /*0bc0*/  S2UR UR7, SR_CgaCtaId ;  /* 0x00000000000779c3 */ /* 0x002e620000008800 */
        /* <DEDUP_REMOVED lines=12> */
[----:B-1----:R3:W1:Y:S01]  /*0c90*/  SYNCS.EXCH.64 URZ, [UR7+0x130], UR10 ;  /* 0x0001300a07ff75b2 */ /* 0x0026620008000100 */
[----:B------:R3:W1:Y:S01]  /*0ca0*/  SYNCS.EXCH.64 URZ, [UR7+0x150], UR4 ;  /* 0x0001500407ff75b2 */ /* 0x0006620008000100 */
[----:B------:R3:W1:Y:S01]  /*0cb0*/  SYNCS.EXCH.64 URZ, [UR7+0x138], UR10 ;  /* 0x0001380a07ff75b2 */ /* 0x0006620008000100 */
[----:B------:R3:W1:Y:S01]  /*0cc0*/  SYNCS.EXCH.64 URZ, [UR7+0x158], UR4 ;  /* 0x0001580407ff75b2 */ /* 0x0006620008000100 */
[----:B------:R3:W1:Y:S01]  /*0cd0*/  SYNCS.EXCH.64 URZ, [UR7+0x140], UR10 ;  /* 0x0001400a07ff75b2 */ /* 0x0006620008000100 */
[----:B------:R3:W1:Y:S01]  /*0ce0*/  SYNCS.EXCH.64 URZ, [UR7+0x160], UR4 ;  /* 0x0001600407ff75b2 */ /* 0x0006620008000100 */
[----:B------:R3:W1:Y:S01]  /*0cf0*/  SYNCS.EXCH.64 URZ, [UR7+0x148], UR10 ;  /* 0x0001480a07ff75b2 */ /* 0x0006620008000100 */
[----:B------:R3:W1:Y:S02]  /*0d00*/  SYNCS.EXCH.64 URZ, [UR7+0x168], UR4 ;  /* 0x0001680407ff75b2 */ /* 0x0006640008000100 */
[----:B---3--:R-:W-:Y:S01]  /*0d10*/  NOP ;  /* 0x0000000000007918 */ /* 0x008fe20000000000 */
.L_x_14:
        /* <DEDUP_REMOVED lines=18> */
.L_x_15:
[----:B-1----:R-:W1:Y:S01]  /*0e40*/  S2UR UR5, SR_CTAID.X ;  /* 0x00000000000579c3 */ /* 0x002e620000002500 */
[----:B------:R-:W-:-:S05]  /*0e50*/  CS2R.32 R87, SR_CgaSize ;  /* 0x0000000000577805 */ /* 0x000fca0000008a00 */
[----:B------:R-:W-:-:S05]  /*0e60*/  IMAD R87, R87, -0xa0, RZ ;  /* 0xffffff6057577824 */ /* 0x000fca00078e02ff */
[----:B------:R-:W-:-:S14]  /*0e70*/  R2UR UR9, R87 ;  /* 0x00000000570972ca */ /* 0x000fdc00000e0000 */
[----:B------:R-:W3:Y:S01]  /*0e80*/  LDCU UR9, c[0x0][UR9+0x2b0] ;  /* 0x00005600090977ac */ /* 0x000ee20008000800 */
[----:B------:R-:W-:Y:S01]  /*0e90*/  NOP ;  /* 0x0000000000007918 */ /* 0x000fe20000000000 */
[----:B------:R-:W-:-:S05]  /*0ea0*/  CS2R.32 R87, SR_CgaSize ;  /* 0x0000000000577805 */ /* 0x000fca0000008a00 */
[----:B------:R-:W-:-:S05]  /*0eb0*/  IMAD R87, R87, -0xa0, RZ ;  /* 0xffffff6057577824 */ /* 0x000fca00078e02ff */
[----:B------:R-:W-:-:S14]  /*0ec0*/  R2UR UR7, R87 ;  /* 0x00000000570772ca */ /* 0x000fdc00000e0000 */
[----:B------:R-:W2:Y:S01]  /*0ed0*/  LDCU UR7, c[0x0][UR7+0x2b4] ;  /* 0x00005680070777ac */ /* 0x000ea20008000800 */
[----:B------:R-:W4:Y:S08]  /*0ee0*/  S2UR UR4, SR_CTAID.Y ;  /* 0x00000000000479c3 */ /* 0x000f300000002600 */
[----:B------:R-:W2:Y:S01]  /*0ef0*/  LDC R10, c[0x0][0xb24] ;  /* 0x0002c900ff0a7b82 */ /* 0x000ea20000000800 */
[----:B-1----:R-:W-:-:S02]  /*0f00*/  I2FP.F32.U32 R87, UR5 ;  /* 0x0000000500577c45 */ /* 0x002fc40008201000 */
[----:B------:R-:W-:-:S05]  /*0f10*/  CS2R.32 R3, SR_CgaSize ;  /* 0x0000000000037805 */ /* 0x000fca0000008a00 */
[----:B------:R-:W-:-:S06]  /*0f20*/  IMAD R3, R3, -0xa0, RZ ;  /* 0xffffff6003037824 */ /* 0x000fcc00078e02ff */
[----:B------:R-:W1:Y:S01]  /*0f30*/  LDC R3, c[0x0][R3+0x2a0] ;  /* 0x0000a80003037b82 */ /* 0x000e620000000800 */
[----:B------:R-:W-:Y:S01]  /*0f40*/  MOV R15, UR5 ;  /* 0x00000005000f7c02 */ /* 0x000fe20008000f00 */
[----:B---3--:R-:W-:Y:S01]  /*0f50*/  FMUL R87, R87, UR9 ;  /* 0x0000000957577c20 */ /* 0x008fe20008400000 */
[----:B----4-:R-:W-:Y:S02]  /*0f60*/  I2FP.F32.U32 R86, UR4 ;  /* 0x0000000400567c45 */ /* 0x010fe40008201000 */
[----:B------:R-:W-:-:S05]  /*0f70*/  CS2R.32 R2, SR_CgaSize ;  /* 0x0000000000027805 */ /* 0x000fca0000008a00 */
[----:B------:R-:W-:-:S06]  /*0f80*/  IMAD R2, R2, -0xa0, RZ ;  /* 0xffffff6002027824 */ /* 0x000fcc00078e02ff */
[----:B------:R-:W3:Y:S01]  /*0f90*/  LDC R2, c[0x0][R2+0x2a4] ;  /* 0x0000a90002027b82 */ /* 0x000ee20000000800 */
[----:B------:R-:W-:Y:S01]  /*0fa0*/  MOV R14, UR4 ;  /* 0x00000004000e7c02 */ /* 0x000fe20008000f00 */
[----:B------:R-:W4:Y:S01]  /*0fb0*/  F2I.U32.TRUNC.NTZ R87, R87 ;  /* 0x0000005700577305 */ /* 0x000f22000020f000 */
[----:B--2---:R-:W-:-:S05]  /*0fc0*/  FMUL R86, R86, UR7 ;  /* 0x0000000756567c20 */ /* 0x004fca0008400000 */
[----:B------:R-:W-:Y:S01]  /*0fd0*/  BAR.SYNC.DEFER_BLOCKING 0x0 ;  /* 0x0000000000007b1d */ /* 0x000fe20000010000 */
[----:B------:R-:W-:-:S05]  /*0fe0*/  ISETP.GE.AND P0, PT, R10, 0x1, PT ;  /* 0x000000010a00780c */ /* 0x000fca0003f06270 */
[----:B------:R-:W2:Y:S02]  /*0ff0*/  F2I.U32.TRUNC.NTZ R86, R86 ;  /* 0x0000005600567305 */ /* 0x000ea4000020f000 */
[----:B------:R-:W3:Y:S01]  /*1000*/  S2UR UR36, SR_CTAID.Z ;  /* 0x00000000002479c3 */ /* 0x000ee20000002700 */
[----:B----4-:R-:W-:-:S05]  /*1010*/  IADD3 R87, PT, PT, -R87, RZ, RZ ;  /* 0x000000ff57577210 */ /* 0x010fca0007ffe1ff */
[----:B-1----:R-:W-:Y:S01]  /*1020*/  IMAD R87, R3, R87, UR5 ;  /* 0x0000000503577e24 */ /* 0x002fe2000f8e0257 */
[----:B--2---:R-:W-:-:S05]  /*1030*/  IADD3 R86, PT, PT, -R86, RZ, RZ ;  /* 0x000000ff56567210 */ /* 0x004fca0007ffe1ff */
[----:B---3--:R-:W-:Y:S01]  /*1040*/  IMAD R86, R2, R86, UR4 ;  /* 0x0000000402567e24 */ /* 0x008fe2000f8e0256 */
[----:B------:R-:W-:Y:S06]  /*1050*/  @!P0 BRA `(.L_x_16) ;  /* 0x0000000000b88947 */ /* 0x000fec0003800000 */
[----:B------:R-:W1:Y:S01]  /*1060*/  LDC.64 R4, c[0x0][0xb18] ;  /* 0x0002c600ff047b82 */ /* 0x000e620000000a00 */
[----:B------:R-:W-:-:S07]  /*1070*/  ISETP.NE.AND P0, PT, R10, 0x1, PT ;  /* 0x000000010a00780c */ /* 0x000fce0003f05270 */
[----:B------:R-:W2:Y:S08]  /*1080*/  LDC R9, c[0x0][0xb0c] ;  /* 0x0002c300ff097b82 */ /* 0x000eb00000000800 */
[----:B------:R-:W3:Y:S08]  /*1090*/  LDC R12, c[0x0][0x370] ;  /* 0x0000dc00ff0c7b82 */ /* 0x000ef00000000800 */
[----:B------:R-:W4:Y:S01]  /*10a0*/  LDC R11, c[0x0][0x374] ;  /* 0x0000dd00ff0b7b82 */ /* 0x000f220000000800 */
[----:B-1----:R-:W-:-:S07]  /*10b0*/  ISETP.NE.AND P1, PT, R4, 0x1, PT ;  /* 0x000000010400780c */ /* 0x002fce0003f25270 */
[----:B------:R-:W3:Y:S01]  /*10c0*/  LDC.64 R6, c[0x0][0xb10] ;  /* 0x0002c400ff067b82 */ /* 0x000ee20000000a00 */
[----:B--2---:R-:W-:-:S07]  /*10d0*/  ISETP.NE.AND P2, PT, R9, 0x1, PT ;  /* 0x000000010900780c */ /* 0x004fce0003f45270 */
[----:B------:R-:W1:Y:S08]  /*10e0*/  LDC R8, c[0x0][0xb20] ;  /* 0x0002c800ff087b82 */ /* 0x000e700000000800 */
[----:B------:R-:W2:Y:S01]  /*10f0*/  LDC.64 R2, c[0x0][0xb28] ;  /* 0x0002ca00ff027b82 */ /* 0x000ea20000000a00 */
[----:B----4-:R-:W-:-:S04]  /*1100*/  IMAD.HI.U32 R13, R11, R5, RZ ;  /* 0x000000050b0d7227 */ /* 0x010fc800078e00ff */
[----:B------:R-:W-:-:S04]  /*1110*/  IMAD.HI.U32 R5, R14, R5, RZ ;  /* 0x000000050e057227 */ /* 0x000fc800078e00ff */
[----:B---3--:R-:W-:-:S05]  /*1120*/  IMAD.HI.U32 R16, R12, R6, RZ ;  /* 0x000000060c107227 */ /* 0x008fca00078e00ff */
[-C--:B------:R-:W-:Y:S01]  /*1130*/  @P2 SHF.R.U32.HI R12, RZ, R7.reuse, R16 ;  /* 0x00000007ff0c2219 */ /* 0x080fe20000011610 */
[----:B------:R-:W-:Y:S01]  /*1140*/  IMAD.HI.U32 R16, R15, R6, RZ ;  /* 0x000000060f107227 */ /* 0x000fe200078e00ff */
[-C--:B-1----:R-:W-:Y:S02]  /*1150*/  @P1 SHF.R.U32.HI R11, RZ, R8.reuse, R13 ;  /* 0x00000008ff0b1219 */ /* 0x082fe4000001160d */
[----:B------:R-:W-:Y:S02]  /*1160*/  SHF.R.U32.HI R5, RZ, R8, R5 ;  /* 0x00000008ff057219 */ /* 0x000fe40000011605 */
[----:B------:R-:W-:Y:S02]  /*1170*/  SHF.R.U32.HI R16, RZ, R7, R16 ;  /* 0x00000007ff107219 */ /* 0x000fe40000011610 */
[----:B------:R-:W-:Y:S01]  /*1180*/  SEL R5, R14, R5, !P1 ;  /* 0x000000050e057207 */ /* 0x000fe20004800000 */
[----:B--2---:R-:W-:Y:S01]  /*1190*/  IMAD.HI.U32 R13, R11, R2, RZ ;  /* 0x000000020b0d7227 */ /* 0x004fe200078e00ff */
[----:B------:R-:W-:-:S03]  /*11a0*/  SEL R16, R15, R16, !P2 ;  /* 0x000000100f107207 */ /* 0x000fc60005000000 */
[----:B------:R-:W-:Y:S01]  /*11b0*/  IMAD.HI.U32 R6, R12, R2, RZ ;  /* 0x000000020c067227 */ /* 0x000fe200078e00ff */
[----:B------:R-:W-:-:S04]  /*11c0*/  @P0 SHF.R.U32.HI R11, RZ, R3, R13 ;  /* 0x00000003ff0b0219 */ /* 0x000fc8000001160d */
[----:B------:R-:W-:Y:S01]  /*11d0*/  @P0 SHF.R.U32.HI R12, RZ, R3, R6 ;  /* 0x00000003ff0c0219 */ /* 0x000fe20000011606 */
[----:B------:R-:W-:-:S04]  /*11e0*/  IMAD R11, R11, R10, RZ ;  /* 0x0000000a0b0b7224 */ /* 0x000fc800078e02ff */
[----:B------:R-:W-:Y:S01]  /*11f0*/  IMAD R6, R12, R10, RZ ;  /* 0x0000000a0c067224 */ /* 0x000fe200078e02ff */
[----:B------:R-:W-:-:S04]  /*1200*/  ISETP.GE.AND P1, PT, R5, R11, PT ;  /* 0x0000000b0500720c */ /* 0x000fc80003f26270 */
[----:B------:R-:W-:Y:S01]  /*1210*/  ISETP.GE.OR P1, PT, R16, R6, P1 ;  /* 0x000000061000720c */ /* 0x000fe20000f26670 */
[----:B------:R-:W-:-:S05]  /*1220*/  IMAD.HI.U32 R6, R5, R2, RZ ;  /* 0x0000000205067227 */ /* 0x000fca00078e00ff */
[----:B------:R-:W-:-:S04]  /*1230*/  SHF.R.U32.HI R6, RZ, R3, R6 ;  /* 0x00000003ff067219 */ /* 0x000fc80000011606 */
[----:B------:R-:W-:-:S03]  /*1240*/  SEL R6, R5, R6, !P0 ;  /* 0x0000000605067207 */ /* 0x000fc60004000000 */
[----:B------:R-:W-:Y:S01]  /*1250*/  @!P1 IMAD.HI.U32 R7, R16, R2, RZ ;  /* 0x0000000210079227 */ /* 0x000fe200078e00ff */
[----:B------:R-:W-:-:S04]  /*1260*/  IADD3 R2, PT, PT, -R6, RZ, RZ ;  /* 0x000000ff06027210 */ /* 0x000fc80007ffe1ff */
[----:B------:R-:W-:Y:S01]  /*1270*/  @!P1 SHF.R.U32.HI R3, RZ, R3, R7 ;  /* 0x00000003ff039219 */ /* 0x000fe20000011607 */
[----:B------:R-:W-:Y:S01]  /*1280*/  IMAD R2, R10, R2, R5 ;  /* 0x000000020a027224 */ /* 0x000fe200078e0205 */
[----:B------:R-:W-:Y:S02]  /*1290*/  IADD3 R7, PT, PT, -R5, RZ, RZ ;  /* 0x000000ff05077210 */ /* 0x000fe40007ffe1ff */
[----:B------:R-:W-:-:S03]  /*12a0*/  @!P1 SEL R3, R16, R3, !P0 ;  /* 0x0000000310039207 */ /* 0x000fc60004000000 */
[----:B------:R-:W-:Y:S02]  /*12b0*/  IMAD R7, R4, R7, R14 ;  /* 0x0000000704077224 */ /* 0x000fe400078e020e */
[--C-:B------:R-:W-:Y:S02]  /*12c0*/  @!P1 IMAD.IADD R6, R6, 0x1, -R3.reuse ;  /* 0x0000000106069824 */ /* 0x100fe400078e0a03 */
[----:B------:R-:W-:Y:S01]  /*12d0*/  @!P1 IMAD R3, R2, R12, R3 ;  /* 0x0000000c02039224 */ /* 0x000fe200078e0203 */
[----:B------:R-:W-:Y:S01]  /*12e0*/  IADD3 R2, PT, PT, -R16, RZ, RZ ;  /* 0x000000ff10027210 */ /* 0x000fe20007ffe1ff */
[----:B------:R-:W-:Y:S02]  /*12f0*/  @!P1 IMAD R5, R6, R10, R16 ;  /* 0x0000000a06059224 */ /* 0x000fe400078e0210 */
[----:B------:R-:W-:Y:S02]  /*1300*/  @!P1 IMAD.MOV.U32 R16, RZ, RZ, R3 ;  /* 0x000000ffff109224 */ /* 0x000fe400078e0003 */
[----:B------:R-:W-:-:S02]  /*1310*/  IMAD R2, R9, R2, R15 ;  /* 0x0000000209027224 */ /* 0x000fc400078e020f */
[----:B------:R-:W-:Y:S02]  /*1320*/  IMAD R14, R5, R4, R7 ;  /* 0x00000004050e7224 */ /* 0x000fe400078e0207 */
[----:B------:R-:W-:Y:S02]  /*1330*/  IMAD R15, R16, R9, R2 ;  /* 0x00000009100f7224 */ /* 0x000fe400078e0202 */
.L_x_16:
[----:B------:R-:W1:Y:S01]  /*1340*/  LDCU UR4, c[0x0][0xb30] ;  /* 0x00016600ff0477ac */ /* 0x000e620008000800 */
[----:B------:R-:W2:Y:S08]  /*1350*/  S2UR UR37, SR_CgaCtaId ;  /* 0x00000000002579c3 */ /* 0x000eb00000008800 */
[----:B------:R-:W3:Y:S01]  /*1360*/  LDC R40, c[0x0][0xb24] ;  /* 0x0002c900ff287b82 */ /* 0x000ee20000000800 */
[----:B-1----:R-:W-:-:S09]  /*1370*/  UISETP.NE.AND UP1, UPT, UR4, 0x1, UPT ;  /* 0x000000010400788c */ /* 0x002fd2000bf25270 */
[----:B--2---:R-:W-:Y:S05]  /*1380*/  BRA.U UP1, `(.L_x_17) ;  /* 0x0000000101407547 */ /* 0x004fea000b800000 */
[----:B------:R-:W1:Y:S08]  /*1390*/  LDC.64 R4, c[0x0][0xb10] ;  /* 0x0002c400ff047b82 */ /* 0x000e700000000a00 */
[----:B------:R-:W2:Y:S08]  /*13a0*/  LDC.64 R2, c[0x0][0xb18] ;  /* 0x0002c600ff027b82 */ /* 0x000eb00000000a00 */
[----:B------:R-:W4:Y:S08]  /*13b0*/  LDC R6, c[0x0][0xb20] ;  /* 0x0002c800ff067b82 */ /* 0x000f300000000800 */
[----:B------:R-:W3:Y:S01]  /*13c0*/  LDC R7, c[0x0][0xb0c] ;  /* 0x0002c300ff077b82 */ /* 0x000ee20000000800 */
[----:B-1----:R-:W-:-:S05]  /*13d0*/  IMAD.HI.U32 R4, R15, R4, RZ ;  /* 0x000000040f047227 */ /* 0x002fca00078e00ff */
[----:B------:R-:W-:Y:S01]  /*13e0*/  SHF.R.U32.HI R4, RZ, R5, R4 ;  /* 0x00000005ff047219 */ /* 0x000fe20000011604 */
[----:B--2---:R-:W-:Y:S01]  /*13f0*/  IMAD.HI.U32 R3, R14, R3, RZ ;  /* 0x000000030e037227 */ /* 0x004fe200078e00ff */
[----:B------:R-:W-:-:S04]  /*1400*/  ISETP.NE.AND P0, PT, R2, 0x1, PT ;  /* 0x000000010200780c */ /* 0x000fc80003f05270 */
[----:B----4-:R-:W-:-:S04]  /*1410*/  SHF.R.U32.HI R3, RZ, R6, R3 ;  /* 0x00000006ff037219 */ /* 0x010fc80000011603 */
[----:B------:R-:W-:Y:S02]  /*1420*/  SEL R3, R14, R3, !P0 ;  /* 0x000000030e037207 */ /* 0x000fe40004000000 */
[----:B---3--:R-:W-:-:S04]  /*1430*/  ISETP.NE.AND P1, PT, R7, 0x1, PT ;  /* 0x000000010700780c */ /* 0x008fc80003f25270 */
[----:B------:R-:W-:-:S05]  /*1440*/  SEL R4, R15, R4, !P1 ;  /* 0x000000040f047207 */ /* 0x000fca0004800000 */
[----:B------:R-:W-:Y:S02]  /*1450*/  IMAD.IADD R5, R3, 0x1, -R4 ;  /* 0x0000000103057824 */ /* 0x000fe400078e0a04 */
[----:B------:R-:W-:Y:S02]  /*1460*/  IMAD.IADD R3, R4, 0x1, -R3 ;  /* 0x0000000104037824 */ /* 0x000fe400078e0a03 */
[----:B------:R-:W-:Y:S02]  /*1470*/  IMAD R15, R5, R7, R15 ;  /* 0x00000007050f7224 */ /* 0x000fe400078e020f */
[----:B------:R-:W-:-:S07]  /*1480*/  IMAD R14, R3, R2, R14 ;  /* 0x00000002030e7224 */ /* 0x000fce00078e020e */
.L_x_17:
[----:B------:R-:W-:Y:S01]  /*1490*/  BAR.SYNC.DEFER_BLOCKING 0x0 ;  /* 0x0000000000007b1d */ /* 0x000fe20000010000 */
[----:B------:R-:W-:Y:S01]  /*14a0*/  UISETP.NE.AND UP1, UPT, UR8, 0x2, UPT ;  /* 0x000000020800788c */ /* 0x000fe2000bf25270 */
[----:B------:R-:W-:Y:S02]  /*14b0*/  ISETP.NE.OR P5, PT, R0, 0x2, !P5 ;  /* 0x000000020000780c */ /* 0x000fe40006fa5670 */
[----:B------:R-:W-:-:S06]  /*14c0*/  LOP3.LUT R2, R101, 0x1f, RZ, 0xc0, !PT ;  /* 0x0000001f65027812 */ /* 0x000fcc00078ec0ff */
[----:B------:R-:W-:Y:S05]  /*14d0*/  BRA.U UP1, `(.L_x_18) ;  /* 0x0000001501747547 */ /* 0x000fea000b800000 */
[----:B------:R-:W1:Y:S01]  /*14e0*/  LDCU UR13, c[0x0][0x38c] ;  /* 0x00007180ff0d77ac */ /* 0x000e620008000800 */
[----:B------:R-:W2:Y:S01]  /*14f0*/  LDC R8, c[0x0][0x370] ;  /* 0x0000dc00ff087b82 */ /* 0x000ea20000000800 */
[----:B------:R-:W-:Y:S01]  /*1500*/  PLOP3.LUT P1, PT, PT, PT, UP2, 0x80, 0x8 ;  /* 0x000000000008781c */ /* 0x000fe20003f2f028 */
[----:B------:R-:W-:Y:S01]  /*1510*/  IMAD.MOV.U32 R17, RZ, RZ, 0x1 ;  /* 0x00000001ff117424 */ /* 0x000fe200078e00ff */
[----:B------:R-:W-:Y:S01]  /*1520*/  ISETP.EQ.OR P4, PT, R2, RZ, P5 ;  /* 0x000000ff0200720c */ /* 0x000fe20002f82670 */
[----:B------:R-:W-:Y:S01]  /*1530*/  IMAD.MOV.U32 R16, RZ, RZ, RZ ;  /* 0x000000ffff107224 */ /* 0x000fe200078e00ff */
[----:B------:R-:W-:Y:S02]  /*1540*/  PLOP3.LUT P1, PT, P1, PT, PT, 0x8, 0x80 ;  /* 0x000000000080781c */ /* 0x000fe40000f2e170 */
[----:B------:R-:W-:Y:S01]  /*1550*/  CS2R R12, SRZ ;  /* 0x00000000000c7805 */ /* 0x000fe2000001ff00 */
[----:B------:R-:W-:Y:S01]  /*1560*/  IMAD.MOV.U32 R11, RZ, RZ, 0x1 ;  /* 0x00000001ff0b7424 */ /* 0x000fe200078e00ff */
[----:B------:R-:W4:Y:S01]  /*1570*/  LDC R0, c[0x0][0x374] ;  /* 0x0000dd00ff007b82 */ /* 0x000f220000000800 */
[----:B------:R-:W2:Y:S01]  /*1580*/  LDCU.64 UR22, c[0x0][0x348] ;  /* 0x00006900ff1677ac */ /* 0x000ea20008000a00 */
[----:B------:R-:W-:Y:S01]  /*1590*/  UMOV UR6, URZ ;  /* 0x000000ff00067c82 */ /* 0x000fe20008000000 */
[----:B-1----:R-:W-:-:S04]  /*15a0*/  UIADD3 UR5, UPT, UPT, UR13, 0x1f, URZ ;  /* 0x0000001f0d057890 */ /* 0x002fc8000fffe0ff */
[----:B------:R-:W-:-:S04]  /*15b0*/  USHF.R.S32.HI UR4, URZ, 0x1f, UR5 ;  /* 0x0000001fff047899 */ /* 0x000fc80008011405 */
[----:B------:R-:W-:-:S04]  /*15c0*/  ULEA.HI UR4, UR4, UR5, URZ, 0x5 ;  /* 0x0000000504047291 */ /* 0x000fc8000f8f28ff */
[----:B------:R-:W-:Y:S02]  /*15d0*/  USHF.R.S32.HI UR15, URZ, 0x5, UR4 ;  /* 0x00000005ff0f7899 */ /* 0x000fe40008011404 */
[----:B------:R-:W-:Y:S02]  /*15e0*/  UIADD3 UR4, UPT, UPT, UR13, -0x1, URZ ;  /* 0xffffffff0d047890 */ /* 0x000fe4000fffe0ff */
[----:B------:R-:W-:Y:S02]  /*15f0*/  UISETP.LT.U32.AND UP0, UPT, UR15, 0xc, UPT ;  /* 0x0000000c0f00788c */ /* 0x000fe4000bf01070 */
[----:B------:R-:W-:Y:S02]  /*1600*/  UISETP.GE.U32.AND UP1, UPT, UR4, -0x3f, UPT ;  /* 0xffffffc10400788c */ /* 0x000fe4000bf26070 */
[----:B------:R-:W-:Y:S02]  /*1610*/  USEL UR14, UR15, 0xc, UP0 ;  /* 0x0000000c0f0e7887 */ /* 0x000fe40008000000 */
[----:B------:R-:W-:-:S02]  /*1620*/  UIADD3 UR13, UPT, UPT, UR13, 0x3e, URZ ;  /* 0x0000003e0d0d7890 */ /* 0x000fc4000fffe0ff */
[----:B------:R-:W-:Y:S02]  /*1630*/  UIADD3 UR5, UPT, UPT, UR14, -0x1, URZ ;  /* 0xffffffff0e057890 */ /* 0x000fe4000fffe0ff */
[----:B------:R-:W-:-:S03]  /*1640*/  UIADD3 UR7, UPT, UPT, UR15, -UR14, URZ ;  /* 0x8000000e0f077290 */ /* 0x000fc6000fffe0ff */
[----:B------:R-:W-:-:S04]  /*1650*/  @UP1 UIADD3 UR5, UPT, UPT, UR14, URZ, URZ ;  /* 0x000000ff0e051290 */ /* 0x000fc8000fffe0ff */
[----:B--2---:R-:W-:-:S12]  /*1660*/  UIADD3 UR5, UPT, UPT, UR5, 0x1, URZ ;  /* 0x0000000105057890 */ /* 0x004fd8000fffe0ff */
.L_x_36:
[----:B------:R-:W-:Y:S01]  /*1670*/  UISETP.NE.AND UP0, UPT, UR37, URZ, UPT ;  /* 0x000000ff2500728c */ /* 0x000fe2000bf05270 */
[----:B------:R-:W1:Y:S08]  /*1680*/  S2UR UR37, SR_CgaCtaId ;  /* 0x00000000002579c3 */ /* 0x000e700000008800 */
[----:B------:R-:W-:Y:S05]  /*1690*/  BRA.U UP0, `(.L_x_19) ;  /* 0x0000000100347547 */ /* 0x000fea000b800000 */
[----:B------:R-:W2:Y:S01]  /*16a0*/  S2R R2, SR_CgaCtaId ;  /* 0x0000000000027919 */ /* 0x000ea20000008800 */
[----:B------:R-:W-:-:S04]  /*16b0*/  MOV R3, 0x400 ;  /* 0x0000040000037802 */ /* 0x000fc80000000f00 */
[----:B--2---:R-:W-:Y:S02]  /*16c0*/  LEA R2, R2, R3, 0x18 ;  /* 0x0000000302027211 */ /* 0x004fe400078ec0ff */
[----:B------:R-:W-:-:S03]  /*16d0*/  SHF.L.U32 R3, R11, 0x1f, RZ ;  /* 0x0000001f0b037819 */ /* 0x000fc600000006ff */
[----:B------:R-:W-:-:S04]  /*16e0*/  IMAD R2, R12, 0x8, R2 ;  /* 0x000000080c027824 */ /* 0x000fc800078e0202 */
[----:B------:R-:W2:Y:S02]  /*16f0*/  SYNCS.PHASECHK.TRANS64.TRYWAIT P0, [R2+URZ+0x180], R3 ;  /* 0x00018003020075a7 */ /* 0x000ea400080011ff */
[----:B--2---:R-:W-:Y:S05]  /*1700*/  @!P0 BRA `(.L_x_20) ;  /* 0x0000007800948947 */ /* 0x004fea0003800000 */
.L_x_140:
[----:B------:R-:W-:Y:S01]  /*1710*/  VIADD R12, R12, 0x1 ;  /* 0x000000010c0c7836 */ /* 0x000fe20000000000 */
[----:B------:R2:W-:Y:S04]  /*1720*/  SYNCS.ARRIVE.TRANS64.A1T0 RZ, [R2+URZ+0x170], RZ ;  /* 0x000170ff02ff79a7 */ /* 0x0005e800081000ff */
[----:B------:R-:W-:-:S04]  /*1730*/  ISETP.NE.AND P0, PT, R12, 0x2, PT ;  /* 0x000000020c00780c */ /* 0x000fc80003f05270 */
[----:B------:R-:W-:Y:S02]  /*1740*/  SEL R12, R12, RZ, P0 ;  /* 0x000000ff0c0c7207 */ /* 0x000fe40000000000 */
[----:B--2---:R-:W-:-:S04]  /*1750*/  SEL R2, RZ, 0x1, P0 ;  /* 0x00000001ff027807 */ /* 0x004fc80000000000 */
[----:B------:R-:W-:-:S07]  /*1760*/  LOP3.LUT R11, R11, R2, RZ, 0x3c, !PT ;  /* 0x000000020b0b7212 */ /* 0x000fce00078e3cff */
.L_x_19:
[----:B------:R-:W-:Y:S01]  /*1770*/  UMOV UR4, 0x400 ;  /* 0x0000040000047882 */ /* 0x000fe20000000000 */
[----:B------:R-:W-:Y:S01]  /*1780*/  SHF.L.U32 R2, R17, 0x1f, RZ ;  /* 0x0000001f11027819 */ /* 0x000fe200000006ff */
[----:B-1----:R-:W-:Y:S01]  /*1790*/  ULEA UR4, UR37, UR4, 0x18 ;  /* 0x0000000425047291 */ /* 0x002fe2000f8ec0ff */
[----:B------:R-:W-:Y:S01]  /*17a0*/  R2UR UR35, R15 ;  /* 0x000000000f2372ca */ /* 0x000fe200000e0000 */
[----:B------:R-:W-:Y:S01]  /*17b0*/  UISETP.GE.U32.AND UP0, UPT, UR13, 0x3f, UPT ;  /* 0x0000003f0d00788c */ /* 0x000fe2000bf06070 */
[----:B------:R-:W-:Y:S01]  /*17c0*/  R2UR UR11, R14 ;  /* 0x000000000e0b72ca */ /* 0x000fe200000e0000 */
[----:B------:R-:W-:Y:S01]  /*17d0*/  ULEA UR8, UR6, UR4, 0x3 ;  /* 0x0000000406087291 */ /* 0x000fe2000f8e18ff */
[----:B------:R-:W-:-:S08]  /*17e0*/  UMOV UR24, URZ ;  /* 0x000000ff00187c82 */ /* 0x000fd00008000000 */
[----:B------:R1:W2:Y:S01]  /*17f0*/  SYNCS.PHASECHK.TRANS64.TRYWAIT P0, [UR8+0x60], R2 ;  /* 0x00006002ff0075a7 */ /* 0x0002a20008001108 */
[----:B------:R-:W-:Y:S02]  /*1800*/  USHF.L.U32 UR35, UR35, 0x7, URZ ;  /* 0x0000000723237899 */ /* 0x000fe400080006ff */
[----:B------:R-:W-:Y:S01]  /*1810*/  USHF.L.U32 UR11, UR11, 0x7, URZ ;  /* 0x000000070b0b7899 */ /* 0x000fe200080006ff */
[----:B------:R-:W-:Y:S11]  /*1820*/  BRA.U !UP0, `(.L_x_21) ;  /* 0x0000000108a47547 */ /* 0x000ff6000b800000 */
[----:B------:R-:W-:Y:S01]  /*1830*/  UMOV UR16, URZ ;  /* 0x000000ff00107c82 */ /* 0x000fe20008000000 */
[----:B------:R-:W-:-:S05]  /*1840*/  UMOV UR17, UR6 ;  /* 0x0000000600117c82 */ /* 0x000fca0008000000 */
.L_x_26:
[----:B-1----:R-:W-:Y:S01]  /*1850*/  ULEA UR33, UR17, UR4, 0x3 ;  /* 0x0000000411217291 */ /* 0x002fe2000f8e18ff */
[----:B--2---:R-:W-:Y:S01]  /*1860*/  @!P5 MOV R3, 0x4000 ;  /* 0x000040000003d802 */ /* 0x004fe20000000f00 */
[----:B--2---:R-:W-:Y:S10]  /*1870*/  @P0 BRA `(.L_x_22) ;  /* 0x00000000000c0947 */ /* 0x004ff40003800000 */
[----:B------:R-:W-:-:S04]  /*1880*/  SHF.L.U32 R4, R17, 0x1f, RZ ;  /* 0x0000001f11047819 */ /* 0x000fc800000006ff */
[----:B------:R-:W2:Y:S02]  /*1890*/  SYNCS.PHASECHK.TRANS64.TRYWAIT P0, [UR33+0x60], R4 ;  /* 0x00006004ff0075a7 */ /* 0x000ea40008001121 */
[----:B--2---:R-:W-:Y:S05]  /*18a0*/  @!P0 BRA `(.L_x_23) ;  /* 0x0000007800408947 */ /* 0x004fea0003800000 */
.L_x_22:
[----:B------:R2:W-:Y:S01]  /*18b0*/  @!P5 SYNCS.ARRIVE.TRANS64 RZ, [UR33], R3 ;  /* 0x00000003ffffd9a7 */ /* 0x0005e20008000021 */
[----:B------:R-:W-:Y:S04]  /*18c0*/  BSSY.RECONVERGENT B0, `(.L_x_24) ;  /* 0x0000003000007945 */ /* 0x000fe80003800200 */
[----:B------:R-:W-:Y:S05]  /*18d0*/  @P4 BRA `(.L_x_25) ;  /* 0x0000000000044947 */ /* 0x000fea0003800000 */
[----:B------:R-:W-:Y:S05]  /*18e0*/  BPT.TRAP 0x1 ;  /* 0x000000040000795c */ /* 0x000fea0000300000 */
.L_x_25:
[----:B------:R-:W-:Y:S05]  /*18f0*/  BSYNC.RECONVERGENT B0 ;  /* 0x0000000000007941 */ /* 0x000fea0003800200 */
.L_x_24:
[----:B------:R-:W-:Y:S02]  /*1900*/  UIADD3 UR6, UPT, UPT, UR17, 0x1, URZ ;  /* 0x0000000111067890 */ /* 0x000fe4000fffe0ff */
[----:B------:R-:W-:Y:S02]  /*1910*/  UIADD3 UR26, UP1, UPT, UR22, 0x80, URZ ;  /* 0x00000080161a7890 */ /* 0x000fe4000ff3e0ff */
[----:B------:R-:W-:Y:S02]  /*1920*/  UISETP.NE.AND UP0, UPT, UR6, 0xc, UPT ;  /* 0x0000000c0600788c */ /* 0x000fe4000bf05270 */
[----:B------:R-:W-:Y:S02]  /*1930*/  USHF.L.U32 UR34, UR16, 0x5, URZ ;  /* 0x0000000510227899 */ /* 0x000fe400080006ff */
[----:B------:R-:W-:Y:S02]  /*1940*/  USEL UR9, URZ, 0x1, UP0 ;  /* 0x00000001ff097887 */ /* 0x000fe40008000000 */
[----:B------:R-:W-:-:S02]  /*1950*/  USEL UR6, UR6, URZ, UP0 ;  /* 0x000000ff06067287 */ /* 0x000fc40008000000 */
[----:B------:R-:W-:Y:S02]  /*1960*/  UIADD3 UR20, UP0, UPT, UR22, 0x180, URZ ;  /* 0x0000018016147890 */ /* 0x000fe4000ff1e0ff */
[----:B------:R-:W-:Y:S01]  /*1970*/  ULEA UR8, UR6, UR4, 0x3 ;  /* 0x0000000406087291 */ /* 0x000fe2000f8e18ff */
[----:B------:R-:W-:Y:S01]  /*1980*/  LOP3.LUT R17, R17, UR9, RZ, 0x3c, !PT ;  /* 0x0000000911117c12 */ /* 0x000fe2000f8e3cff */
[----:B------:R-:W-:Y:S02]  /*1990*/  UIADD3.X UR27, UPT, UPT, URZ, UR23, URZ, UP1, !UPT ;  /* 0x00000017ff1b7290 */ /* 0x000fe40008ffe4ff */
[----:B------:R-:W-:Y:S01]  /*19a0*/  UIADD3.X UR21, UPT, UPT, URZ, UR23, URZ, UP0, !UPT ;  /* 0x00000017ff157290 */ /* 0x000fe200087fe4ff */
[----:B-1----:R-:W-:Y:S01]  /*19b0*/  SHF.L.U32 R2, R17, 0x1f, RZ ;  /* 0x0000001f11027819 */ /* 0x002fe200000006ff */
[----:B------:R-:W-:Y:S01]  /*19c0*/  UMOV UR18, 0x0 ;  /* 0x0000000000127882 */ /* 0x000fe20000000000 */
[----:B------:R-:W-:Y:S01]  /*19d0*/  UMOV UR19, 0x10000000 ;  /* 0x1000000000137882 */ /* 0x000fe20000000000 */
[----:B------:R-:W-:Y:S01]  /*19e0*/  UMOV UR12, UR36 ;  /* 0x00000024000c7c82 */ /* 0x000fe20008000000 */
[----:B------:R1:W1:Y:S01]  /*19f0*/  SYNCS.PHASECHK.TRANS64.TRYWAIT P0, [UR8+0x60], R2 ;  /* 0x00006002ff0075a7 */ /* 0x0002620008001108 */
[----:B------:R-:W-:Y:S01]  /*1a00*/  ULEA UR8, UR17, UR4, 0xd ;  /* 0x0000000411087291 */ /* 0x000fe2000f8e68ff */
[----:B------:R-:W-:Y:S01]  /*1a10*/  UMOV UR9, UR33 ;  /* 0x0000002100097c82 */ /* 0x000fe20008000000 */
[----:B------:R-:W-:-:S02]  /*1a20*/  UMOV UR10, UR34 ;  /* 0x00000022000a7c82 */ /* 0x000fc40008000000 */
[----:B------:R-:W-:Y:S02]  /*1a30*/  UIADD3 UR32, UPT, UPT, UR8, 0x8400, URZ ;  /* 0x0000840008207890 */ /* 0x000fe4000fffe0ff */
[----:B------:R-:W-:Y:S02]  /*1a40*/  UIADD3 UR8, UPT, UPT, UR8, 0x20400, URZ ;  /* 0x0002040008087890 */ /* 0x000fe4000fffe0ff */
[----:B------:R-:W-:Y:S01]  /*1a50*/  UIADD3 UR16, UPT, UPT, UR16, 0x1, URZ ;  /* 0x0000000110107890 */ /* 0x000fe2000fffe0ff */
[----:B------:R-:W-:Y:S01]  /*1a60*/  UMOV UR24, UR5 ;  /* 0x0000000500187c82 */ /* 0x000fe20008000000 */
[----:B------:R-:W-:Y:S02]  /*1a70*/  UMOV UR17, UR6 ;  /* 0x0000000600117c82 */ /* 0x000fe40008000000 */
[----:B------:R-:W-:Y:S01]  /*1a80*/  UISETP.NE.AND UP0, UPT, UR16, UR5, UPT ;  /* 0x000000051000728c */ /* 0x000fe2000bf05270 */
[----:B------:R1:W-:Y:S02]  /*1a90*/  UTMALDG.3D [UR32], [UR26], desc[UR18] ;  /* 0x000012201a0075b4 */ /* 0x0003e40008011000 */
[----:B------:R1:W-:Y:S06]  /*1aa0*/  UTMALDG.3D [UR8], [UR20], desc[UR18] ;  /* 0x00001208140075b4 */ /* 0x0003ec0008011000 */
[----:B------:R-:W-:Y:S05]  /*1ab0*/  BRA.U UP0, `(.L_x_26) ;  /* 0xfffffffd00647547 */ /* 0x000fea000b83ffff */
.L_x_21:
[----:B-1----:R-:W-:Y:S01]  /*1ac0*/  ULEA UR8, UR6, UR4, 0x3 ;  /* 0x0000000406087291 */ /* 0x002fe2000f8e18ff */
[----:B------:R-:W-:Y:S01]  /*1ad0*/  SHF.L.U32 R2, R17, 0x1f, RZ ;  /* 0x0000001f11027819 */ /* 0x000fe200000006ff */
[----:B------:R-:W-:Y:S01]  /*1ae0*/  @!P1 SYNCS.ARRIVE.TRANS64.A1T0 RZ, [UR4+0x108], RZ ;  /* 0x000108ffffff99a7 */ /* 0x000fe20008100004 */
[----:B------:R-:W-:-:S06]  /*1af0*/  UISETP.GT.AND UP0, UPT, UR15, UR14, UPT ;  /* 0x0000000e0f00728c */ /* 0x000fcc000bf04270 */
[----:B--2---:R1:W2:Y:S03]  /*1b00*/  SYNCS.PHASECHK.TRANS64.TRYWAIT P0, [UR8+0x60], R2 ;  /* 0x00006002ff0075a7 */ /* 0x0042a60008001108 */
[----:B------:R-:W-:Y:S05]  /*1b10*/  BRA.U !UP0, `(.L_x_27) ;  /* 0x0000000108a87547 */ /* 0x000fea000b800000 */
[----:B------:R-:W-:Y:S01]  /*1b20*/  UIADD3 UR21, UPT, UPT, UR7, UR24, URZ ;  /* 0x0000001807157290 */ /* 0x000fe2000fffe0ff */
[----:B------:R-:W-:-:S11]  /*1b30*/  UMOV UR25, UR6 ;  /* 0x0000000600197c82 */ /* 0x000fd60008000000 */
.L_x_32:
[----:B-1----:R-:W-:Y:S01]  /*1b40*/  ULEA UR17, UR25, UR4, 0x3 ;  /* 0x0000000419117291 */ /* 0x002fe2000f8e18ff */
[----:B--2---:R-:W-:Y:S01]  /*1b50*/  @!P5 MOV R3, 0x4000 ;  /* 0x000040000003d802 */ /* 0x004fe20000000f00 */
[----:B--2---:R-:W-:Y:S10]  /*1b60*/  @P0 BRA `(.L_x_28) ;  /* 0x00000000000c0947 */ /* 0x004ff40003800000 */
[----:B------:R-:W-:-:S04]  /*1b70*/  SHF.L.U32 R4, R17, 0x1f, RZ ;  /* 0x0000001f11047819 */ /* 0x000fc800000006ff */
[----:B------:R-:W2:Y:S02]  /*1b80*/  SYNCS.PHASECHK.TRANS64.TRYWAIT P0, [UR17+0x60], R4 ;  /* 0x00006004ff0075a7 */ /* 0x000ea40008001111 */
[----:B--2---:R-:W-:Y:S05]  /*1b90*/  @!P0 BRA `(.L_x_29) ;  /* 0x00000074009c8947 */ /* 0x004fea0003800000 */
.L_x_28:
[----:B------:R2:W-:Y:S01]  /*1ba0*/  @!P5 SYNCS.ARRIVE.TRANS64 RZ, [UR17], R3 ;  /* 0x00000003ffffd9a7 */ /* 0x0005e20008000011 */
[----:B------:R-:W-:Y:S04]  /*1bb0*/  BSSY.RECONVERGENT B0, `(.L_x_30) ;  /* 0x0000003000007945 */ /* 0x000fe80003800200 */
[----:B------:R-:W-:Y:S05]  /*1bc0*/  @P4 BRA `(.L_x_31) ;  /* 0x0000000000044947 */ /* 0x000fea0003800000 */
[----:B------:R-:W-:Y:S05]  /*1bd0*/  BPT.TRAP 0x1 ;  /* 0x000000040000795c */ /* 0x000fea0000300000 */
.L_x_31:
[----:B------:R-:W-:Y:S05]  /*1be0*/  BSYNC.RECONVERGENT B0 ;  /* 0x0000000000007941 */ /* 0x000fea0003800200 */
.L_x_30:
        /* <DEDUP_REMOVED lines=20> */
[----:B------:R-:W-:Y:S01]  /*1d30*/  UIADD3 UR8, UPT, UPT, UR8, 0x20400, URZ ;  /* 0x0002040008087890 */ /* 0x000fe2000fffe0ff */
[----:B------:R-:W-:Y:S01]  /*1d40*/  UMOV UR9, UR17 ;  /* 0x0000001100097c82 */ /* 0x000fe20008000000 */
[----:B------:R-:W-:Y:S01]  /*1d50*/  UMOV UR10, UR18 ;  /* 0x00000012000a7c82 */ /* 0x000fe20008000000 */
[----:B------:R-:W-:Y:S01]  /*1d60*/  UIADD3 UR24, UPT, UPT, UR24, 0x1, URZ ;  /* 0x0000000118187890 */ /* 0x000fe2000fffe0ff */
[----:B------:R-:W-:-:S03]  /*1d70*/  UMOV UR25, UR6 ;  /* 0x0000000600197c82 */ /* 0x000fc60008000000 */
[----:B------:R1:W-:Y:S01]  /*1d80*/  UTMALDG.3D [UR16], [UR30], desc[UR26] ;  /* 0x00001a101e0075b4 */ /* 0x0003e20008011000 */
[----:B------:R-:W-:Y:S01]  /*1d90*/  UISETP.NE.AND UP0, UPT, UR24, UR21, UPT ;  /* 0x000000151800728c */ /* 0x000fe2000bf05270 */
[----:B------:R1:W-:Y:S08]  /*1da0*/  UTMALDG.3D [UR8], [UR28], desc[UR26] ;  /* 0x00001a081c0075b4 */ /* 0x0003f00008011000 */
[----:B------:R-:W-:Y:S05]  /*1db0*/  BRA.U UP0, `(.L_x_32) ;  /* 0xfffffffd00607547 */ /* 0x000fea000b83ffff */
.L_x_27:
[C---:B-1----:R-:W-:Y:S01]  /*1dc0*/  LEA R2, R16.reuse, UR4, 0x3 ;  /* 0x0000000410027c11 */ /* 0x042fe2000f8e18ff */
[----:B------:R-:W-:Y:S01]  /*1dd0*/  NOP ;  /* 0x0000000000007918 */ /* 0x000fe20000000000 */
[----:B--2---:R-:W-:Y:S02]  /*1de0*/  SHF.L.U32 R3, R13, 0x1f, RZ ;  /* 0x0000001f0d037819 */ /* 0x004fe400000006ff */
[----:B------:R-:W-:Y:S02]  /*1df0*/  LEA R4, R16, UR4, 0x4 ;  /* 0x0000000410047c11 */ /* 0x000fe4000f8e20ff */
[----:B------:R-:W1:Y:S02]  /*1e00*/  SYNCS.PHASECHK.TRANS64.TRYWAIT P0, [R2+URZ+0x110], R3 ;  /* 0x00011003020075a7 */ /* 0x000e6400080011ff */
[----:B-1----:R-:W-:Y:S05]  /*1e10*/  @!P0 BRA `(.L_x_33) ;  /* 0x0000007400148947 */ /* 0x002fea0003800000 */
.L_x_143:
[----:B------:R-:W2:Y:S01]  /*1e20*/  LDS.128 R4, [R4+0x1a0] ;  /* 0x0001a00004047984 */ /* 0x000ea20000000c00 */
[----:B---3--:R-:W-:Y:S01]  /*1e30*/  ISETP.GE.AND P0, PT, R40, 0x1, PT ;  /* 0x000000012800780c */ /* 0x008fe20003f06270 */
[----:B-1----:R-:W-:Y:S01]  /*1e40*/  VIADD R2, R2, 0x120 ;  /* 0x0000012002027836 */ /* 0x002fe20000000000 */
[----:B------:R-:W-:Y:S01]  /*1e50*/  @!PT LDS RZ, [RZ] ;  /* 0x00000000fffff984 */ /* 0x000fe20000000800 */
[----:B------:R-:W-:Y:S01]  /*1e60*/  @!PT LDS RZ, [RZ] ;  /* 0x00000000fffff984 */ /* 0x000fe20000000800 */
[----:B------:R-:W-:Y:S01]  /*1e70*/  @!PT LDS RZ, [RZ] ;  /* 0x00000000fffff984 */ /* 0x000fe20000000800 */
[----:B------:R-:W-:Y:S01]  /*1e80*/  @!PT LDS RZ, [RZ] ;  /* 0x00000000fffff984 */ /* 0x000fe20000000800 */
[----:B------:R1:W-:Y:S06]  /*1e90*/  MEMBAR.ALL.CTA ;  /* 0x0000000000007992 */ /* 0x0003ec0000008000 */
[----:B-1----:R-:W1:Y:S01]  /*1ea0*/  FENCE.VIEW.ASYNC.S ;  /* 0x00000000000073c6 */ /* 0x002e620000000000 */
[----:B------:R-:W-:-:S04]  /*1eb0*/  PRMT R2, RZ, 0x654, R2 ;  /* 0x00000654ff027816 */ /* 0x000fc80000000002 */
[----:B-1----:R1:W-:Y:S01]  /*1ec0*/  SYNCS.ARRIVE.TRANS64.RED.A1T0 RZ, [R2+URZ], RZ ;  /* 0x000000ff02ff79a7 */ /* 0x0023e200081004ff */
[----:B--2---:R-:W-:-:S13]  /*1ed0*/  LOP3.LUT P2, RZ, R6, 0x1, RZ, 0xc0, !PT ;  /* 0x0000000106ff7812 */ /* 0x004fda000784c0ff */
[----:B------:R-:W-:Y:S01]  /*1ee0*/  @P2 SHF.R.U32.HI R3, RZ, 0x10, R5 ;  /* 0x00000010ff032819 */ /* 0x000fe20000011605 */
[----:B------:R-:W-:Y:S01]  /*1ef0*/  VOTEU.ANY UP0, P2 ;  /* 0x0000000000ff7886 */ /* 0x000fe20001000100 */
[----:B------:R-:W-:Y:S02]  /*1f00*/  @P2 MOV R10, R4 ;  /* 0x00000004000a2202 */ /* 0x000fe40000000f00 */
[----:B------:R-:W-:Y:S02]  /*1f10*/  @P2 R2UR.BROADCAST UR8, R3 ;  /* 0x00000000030822ca */ /* 0x000fe400008e0000 */
[----:B------:R-:W-:-:S11]  /*1f20*/  @P2 LOP3.LUT R9, R5, 0xffff, RZ, 0xc0, !PT ;  /* 0x0000ffff05092812 */ /* 0x000fd600078ec0ff */
[----:B------:R-:W-:Y:S01]  /*1f30*/  @UP0 UMOV UR36, UR8 ;  /* 0x0000000800240c82 */ /* 0x000fe20008000000 */
[----:B-1----:R-:W-:Y:S05]  /*1f40*/  @!P0 BRA `(.L_x_34) ;  /* 0x0000000000b88947 */ /* 0x002fea0003800000 */
[----:B------:R-:W4:Y:S01]  /*1f50*/  LDC.64 R4, c[0x0][0xb18] ;  /* 0x0002c600ff047b82 */ /* 0x000f220000000a00 */
[----:B------:R-:W-:-:S07]  /*1f60*/  ISETP.NE.AND P3, PT, R40, 0x1, PT ;  /* 0x000000012800780c */ /* 0x000fce0003f65270 */
[----:B------:R-:W1:Y:S08]  /*1f70*/  LDC.64 R6, c[0x0][0xb10] ;  /* 0x0002c400ff067b82 */ /* 0x000e700000000a00 */
[----:B------:R-:W2:Y:S08]  /*1f80*/  LDC R14, c[0x0][0xb20] ;  /* 0x0002c800ff0e7b82 */ /* 0x000eb00000000800 */
[----:B------:R-:W3:Y:S01]  /*1f90*/  LDC R15, c[0x0][0xb0c] ;  /* 0x0002c300ff0f7b82 */ /* 0x000ee20000000800 */
[----:B----4-:R-:W-:Y:S01]  /*1fa0*/  IMAD.HI.U32 R19, R0, R5, RZ ;  /* 0x0000000500137227 */ /* 0x010fe200078e00ff */
[----:B------:R-:W-:-:S03]  /*1fb0*/  ISETP.NE.AND P0, PT, R4, 0x1, PT ;  /* 0x000000010400780c */ /* 0x000fc60003f05270 */
[----:B------:R-:W-:-:S03]  /*1fc0*/  IMAD.HI.U32 R5, R9, R5, RZ ;  /* 0x0000000509057227 */ /* 0x000fc600078e00ff */
[----:B------:R-:W4:Y:S01]  /*1fd0*/  LDC.64 R2, c[0x0][0xb28] ;  /* 0x0002ca00ff027b82 */ /* 0x000f220000000a00 */
[----:B-1----:R-:W-:-:S04]  /*1fe0*/  IMAD.HI.U32 R20, R8, R6, RZ ;  /* 0x0000000608147227 */ /* 0x002fc800078e00ff */
[----:B------:R-:W-:Y:S01]  /*1ff0*/  IMAD.HI.U32 R21, R10, R6, RZ ;  /* 0x000000060a157227 */ /* 0x000fe200078e00ff */
[----:B------:R-:W-:Y:S02]  /*2000*/  SHF.R.U32.HI R20, RZ, R7, R20 ;  /* 0x00000007ff147219 */ /* 0x000fe40000011614 */
[-C--:B--2---:R-:W-:Y:S02]  /*2010*/  SHF.R.U32.HI R19, RZ, R14.reuse, R19 ;  /* 0x0000000eff137219 */ /* 0x084fe40000011613 */
[----:B------:R-:W-:Y:S02]  /*2020*/  SHF.R.U32.HI R5, RZ, R14, R5 ;  /* 0x0000000eff057219 */ /* 0x000fe40000011605 */
[----:B------:R-:W-:Y:S02]  /*2030*/  SEL R19, R0, R19, !P0 ;  /* 0x0000001300137207 */ /* 0x000fe40004000000 */
[----:B------:R-:W-:Y:S02]  /*2040*/  SHF.R.U32.HI R21, RZ, R7, R21 ;  /* 0x00000007ff157219 */ /* 0x000fe40000011615 */
[----:B---3--:R-:W-:-:S02]  /*2050*/  ISETP.NE.AND P1, PT, R15, 0x1, PT ;  /* 0x000000010f00780c */ /* 0x008fc40003f25270 */
[----:B------:R-:W-:Y:S02]  /*2060*/  SEL R5, R9, R5, !P0 ;  /* 0x0000000509057207 */ /* 0x000fe40004000000 */
[----:B------:R-:W-:Y:S02]  /*2070*/  SEL R20, R8, R20, !P1 ;  /* 0x0000001408147207 */ /* 0x000fe40004800000 */
[----:B------:R-:W-:Y:S01]  /*2080*/  SEL R21, R10, R21, !P1 ;  /* 0x000000150a157207 */ /* 0x000fe20004800000 */
[----:B----4-:R-:W-:-:S04]  /*2090*/  IMAD.HI.U32 R18, R19, R2, RZ ;  /* 0x0000000213127227 */ /* 0x010fc800078e00ff */
        /* <DEDUP_REMOVED lines=10> */
[----:B------:R-:W-:-:S04]  /*2140*/  @!P0 IMAD.HI.U32 R7, R21, R2, RZ ;  /* 0x0000000215078227 */ /* 0x000fc800078e00ff */
[----:B------:R-:W-:Y:S01]  /*2150*/  IMAD.MOV R2, RZ, RZ, -R6 ;  /* 0x000000ffff027224 */ /* 0x000fe200078e0a06 */
[----:B------:R-:W-:Y:S02]  /*2160*/  @!P0 SHF.R.U32.HI R3, RZ, R3, R7 ;  /* 0x00000003ff038219 */ /* 0x000fe40000011607 */
[----:B------:R-:W-:Y:S01]  /*2170*/  IADD3 R7, PT, PT, -R5, RZ, RZ ;  /* 0x000000ff05077210 */ /* 0x000fe20007ffe1ff */
[----:B------:R-:W-:Y:S01]  /*2180*/  IMAD R2, R40, R2, R5 ;  /* 0x0000000228027224 */ /* 0x000fe200078e0205 */
        /* <DEDUP_REMOVED lines=10> */
.L_x_34:
[----:B------:R-:W1:Y:S02]  /*2230*/  LDCU UR8, c[0x0][0xb30] ;  /* 0x00016600ff0877ac */ /* 0x000e640008000800 */
[----:B-1----:R-:W-:-:S09]  /*2240*/  UISETP.NE.AND UP0, UPT, UR8, 0x1, UPT ;  /* 0x000000010800788c */ /* 0x002fd2000bf05270 */
[----:B------:R-:W-:Y:S05]  /*2250*/  BRA.U UP0, `(.L_x_35) ;  /* 0x0000000100407547 */ /* 0x000fea000b800000 */
[----:B------:R-:W1:Y:S08]  /*2260*/  LDC.64 R4, c[0x0][0xb10] ;  /* 0x0002c400ff047b82 */ /* 0x000e700000000a00 */
[----:B------:R-:W2:Y:S08]  /*2270*/  LDC.64 R2, c[0x0][0xb18] ;  /* 0x0002c600ff027b82 */ /* 0x000eb00000000a00 */
[----:B------:R-:W3:Y:S08]  /*2280*/  LDC R6, c[0x0][0xb20] ;  /* 0x0002c800ff067b82 */ /* 0x000ef00000000800 */
[----:B------:R-:W4:Y:S01]  /*2290*/  LDC R7, c[0x0][0xb0c] ;  /* 0x0002c300ff077b82 */ /* 0x000f220000000800 */
[----:B-1----:R-:W-:-:S05]  /*22a0*/  IMAD.HI.U32 R4, R10, R4, RZ ;  /* 0x000000040a047227 */ /* 0x002fca00078e00ff */
[----:B------:R-:W-:Y:S01]  /*22b0*/  SHF.R.U32.HI R4, RZ, R5, R4 ;  /* 0x00000005ff047219 */ /* 0x000fe20000011604 */
[----:B--2---:R-:W-:Y:S01]  /*22c0*/  IMAD.HI.U32 R3, R9, R3, RZ ;  /* 0x0000000309037227 */ /* 0x004fe200078e00ff */
[----:B------:R-:W-:-:S04]  /*22d0*/  ISETP.NE.AND P0, PT, R2, 0x1, PT ;  /* 0x000000010200780c */ /* 0x000fc80003f05270 */
[----:B---3--:R-:W-:-:S04]  /*22e0*/  SHF.R.U32.HI R3, RZ, R6, R3 ;  /* 0x00000006ff037219 */ /* 0x008fc80000011603 */
[----:B------:R-:W-:Y:S02]  /*22f0*/  SEL R3, R9, R3, !P0 ;  /* 0x0000000309037207 */ /* 0x000fe40004000000 */
[----:B----4-:R-:W-:-:S04]  /*2300*/  ISETP.NE.AND P1, PT, R7, 0x1, PT ;  /* 0x000000010700780c */ /* 0x010fc80003f25270 */
[----:B------:R-:W-:-:S05]  /*2310*/  SEL R4, R10, R4, !P1 ;  /* 0x000000040a047207 */ /* 0x000fca0004800000 */
[----:B------:R-:W-:Y:S02]  /*2320*/  IMAD.IADD R5, R3, 0x1, -R4 ;  /* 0x0000000103057824 */ /* 0x000fe400078e0a04 */
[----:B------:R-:W-:Y:S02]  /*2330*/  IMAD.IADD R3, R4, 0x1, -R3 ;  /* 0x0000000104037824 */ /* 0x000fe400078e0a03 */
[----:B------:R-:W-:Y:S02]  /*2340*/  IMAD R10, R5, R7, R10 ;  /* 0x00000007050a7224 */ /* 0x000fe400078e020a */
[----:B------:R-:W-:-:S07]  /*2350*/  IMAD R9, R3, R2, R9 ;  /* 0x0000000203097224 */ /* 0x000fce00078e0209 */
.L_x_35:
[----:B------:R-:W-:Y:S01]  /*2360*/  VIADD R16, R16, 0x1 ;  /* 0x0000000110107836 */ /* 0x000fe20000000000 */
[----:B------:R-:W-:Y:S01]  /*2370*/  PLOP3.LUT P1, PT, PT, PT, PT, 0x80, 0x8 ;  /* 0x000000000008781c */ /* 0x000fe20003f2f070 */
[----:B------:R-:W-:Y:S02]  /*2380*/  IMAD.IADD R15, R10, 0x1, R87 ;  /* 0x000000010a0f7824 */ /* 0x000fe400078e0257 */
[----:B------:R-:W-:Y:S01]  /*2390*/  IMAD.IADD R14, R9, 0x1, R86 ;  /* 0x00000001090e7824 */ /* 0x000fe200078e0256 */
[----:B------:R-:W-:-:S04]  /*23a0*/  ISETP.NE.AND P0, PT, R16, 0x2, PT ;  /* 0x000000021000780c */ /* 0x000fc80003f05270 */
[----:B------:R-:W-:Y:S02]  /*23b0*/  SEL R2, RZ, 0x1, P0 ;  /* 0x00000001ff027807 */ /* 0x000fe40000000000 */
[----:B------:R-:W-:Y:S02]  /*23c0*/  SEL R16, R16, RZ, P0 ;  /* 0x000000ff10107207 */ /* 0x000fe40000000000 */
[----:B------:R-:W-:Y:S01]  /*23d0*/  LOP3.LUT R13, R13, R2, RZ, 0x3c, !PT ;  /* 0x000000020d0d7212 */ /* 0x000fe200078e3cff */
[----:B------:R-:W-:Y:S06]  /*23e0*/  @P2 BRA `(.L_x_36) ;  /* 0xfffffff000a02947 */ /* 0x000fec000383ffff */
[----:B------:R-:W-:Y:S01]  /*23f0*/  UIADD3 UR4, UPT, UPT, UR4, 0x60, URZ ;  /* 0x0000006004047890 */ /* 0x000fe2000fffe0ff */
[----:B------:R-:W-:-:S03]  /*2400*/  SHF.L.U32 R2, R17, 0x1f, RZ ;  /* 0x0000001f11027819 */ /* 0x000fc600000006ff */
[----:B------:R-:W-:-:S09]  /*2410*/  ULEA UR5, UR6, UR4, 0x3 ;  /* 0x0000000406057291 */ /* 0x000fd2000f8e18ff */
[----:B------:R-:W1:Y:S02]  /*2420*/  SYNCS.PHASECHK.TRANS64.TRYWAIT P0, [UR5], R2 ;  /* 0x00000002ff0075a7 */ /* 0x000e640008001105 */
[----:B-1----:R-:W-:Y:S05]  /*2430*/  @!P0 BRA `(.L_x_37) ;  /* 0x0000006c00a08947 */ /* 0x002fea0003800000 */
.L_x_145:
[----:B------:R-:W-:-:S04]  /*2440*/  UIADD3 UR6, UPT, UPT, UR6, 0x1, URZ ;  /* 0x0000000106067890 */ /* 0x000fc8000fffe0ff */
[----:B------:R-:W-:-:S04]  /*2450*/  UISETP.NE.AND UP0, UPT, UR6, 0xc, UPT ;  /* 0x0000000c0600788c */ /* 0x000fc8000bf05270 */
[----:B------:R-:W-:Y:S02]  /*2460*/  USEL UR7, URZ, 0x1, UP0 ;  /* 0x00000001ff077887 */ /* 0x000fe40008000000 */
[----:B------:R-:W-:-:S04]  /*2470*/  USEL UR6, UR6, URZ, UP0 ;  /* 0x000000ff06067287 */ /* 0x000fc80008000000 */
[----:B------:R-:W-:Y:S01]  /*2480*/  ULEA UR5, UR6, UR4, 0x3 ;  /* 0x0000000406057291 */ /* 0x000fe2000f8e18ff */
[----:B-1----:R-:W-:-:S04]  /*2490*/  LOP3.LUT R2, R17, UR7, RZ, 0x3c, !PT ;  /* 0x0000000711027c12 */ /* 0x002fc8000f8e3cff */
[----:B------:R-:W-:-:S04]  /*24a0*/  SHF.L.U32 R3, R2, 0x1f, RZ ;  /* 0x0000001f02037819 */ /* 0x000fc800000006ff */
[----:B------:R-:W1:Y:S02]  /*24b0*/  SYNCS.PHASECHK.TRANS64.TRYWAIT P0, [UR5], R3 ;  /* 0x00000003ff0075a7 */ /* 0x000e640008001105 */
[----:B-1----:R-:W-:Y:S05]  /*24c0*/  @!P0 BRA `(.L_x_38) ;  /* 0x0000006c00948947 */ /* 0x002fea0003800000 */
.L_x_147:
[----:B------:R-:W-:-:S04]  /*24d0*/  UIADD3 UR6, UPT, UPT, UR6, 0x1, URZ ;  /* 0x0000000106067890 */ /* 0x000fc8000fffe0ff */
[----:B------:R-:W-:-:S04]  /*24e0*/  UISETP.NE.AND UP0, UPT, UR6, 0xc, UPT ;  /* 0x0000000c0600788c */ /* 0x000fc8000bf05270 */
[----:B------:R-:W-:Y:S02]  /*24f0*/  USEL UR7, URZ, 0x1, UP0 ;  /* 0x00000001ff077887 */ /* 0x000fe40008000000 */
[----:B------:R-:W-:-:S04]  /*2500*/  USEL UR6, UR6, URZ, UP0 ;  /* 0x000000ff06067287 */ /* 0x000fc80008000000 */
[----:B------:R-:W-:Y:S01]  /*2510*/  ULEA UR5, UR6, UR4, 0x3 ;  /* 0x0000000406057291 */ /* 0x000fe2000f8e18ff */
[----:B------:R-:W-:-:S04]  /*2520*/  LOP3.LUT R2, R2, UR7, RZ, 0x3c, !PT ;  /* 0x0000000702027c12 */ /* 0x000fc8000f8e3cff */
[----:B-1----:R-:W-:-:S04]  /*2530*/  SHF.L.U32 R3, R2, 0x1f, RZ ;  /* 0x0000001f02037819 */ /* 0x002fc800000006ff */
[----:B------:R-:W1:Y:S02]  /*2540*/  SYNCS.PHASECHK.TRANS64.TRYWAIT P0, [UR5], R3 ;  /* 0x00000003ff0075a7 */ /* 0x000e640008001105 */
[----:B-1----:R-:W-:Y:S05]  /*2550*/  @!P0 BRA `(.L_x_39) ;  /* 0x0000006c00888947 */ /* 0x002fea0003800000 */
.L_x_149:
        /* <DEDUP_REMOVED lines=9> */
.L_x_151:
        /* <DEDUP_REMOVED lines=9> */
.L_x_153:
        /* <DEDUP_REMOVED lines=9> */
.L_x_155:
        /* <DEDUP_REMOVED lines=9> */
.L_x_157:
        /* <DEDUP_REMOVED lines=9> */
.L_x_159:
        /* <DEDUP_REMOVED lines=9> */
.L_x_161:
        /* <DEDUP_REMOVED lines=9> */
.L_x_163:
        /* <DEDUP_REMOVED lines=9> */
.L_x_165:
[----:B------:R-:W-:-:S04]  /*29e0*/  UIADD3 UR6, UPT, UPT, UR6, 0x1, URZ ;  /* 0x0000000106067890 */ /* 0x000fc8000fffe0ff */
[----:B------:R-:W-:-:S04]  /*29f0*/  UISETP.NE.AND UP0, UPT, UR6, 0xc, UPT ;  /* 0x0000000c0600788c */ /* 0x000fc8000bf05270 */
[----:B------:R-:W-:Y:S02]  /*2a00*/  USEL UR5, URZ, 0x1, UP0 ;  /* 0x00000001ff057887 */ /* 0x000fe40008000000 */
[----:B------:R-:W-:-:S04]  /*2a10*/  USEL UR6, UR6, URZ, UP0 ;  /* 0x000000ff06067287 */ /* 0x000fc80008000000 */
[----:B------:R-:W-:Y:S01]  /*2a20*/  ULEA UR6, UR6, UR4, 0x3 ;  /* 0x0000000406067291 */ /* 0x000fe2000f8e18ff */
[----:B------:R-:W-:-:S04]  /*2a30*/  LOP3.LUT R2, R2, UR5, RZ, 0x3c, !PT ;  /* 0x0000000502027c12 */ /* 0x000fc8000f8e3cff */
[----:B------:R-:W-:Y:S01]  /*2a40*/  SHF.L.U32 R2, R2, 0x1f, RZ ;  /* 0x0000001f02027819 */ /* 0x000fe200000006ff */
[----:B-1--4-:R-:W-:-:S07]  /*2a50*/  IMAD.U32 R0, RZ, RZ, UR6 ;  /* 0x00000006ff007e24 */ /* 0x012fce000f8e00ff */
.L_x_48:
[----:B-1----:R1:W2:Y:S02]  /*2a60*/  SYNCS.PHASECHK.TRANS64.TRYWAIT P0, [R0+URZ], R2 ;  /* 0x00000002000075a7 */ /* 0x0022a400080011ff */
[----:B--2---:R-:W-:Y:S05]  /*2a70*/  @!P0 NANOSLEEP.SYNCS 0x989680 ;  /* 0x009896800000895d */ /* 0x004fea0003900000 */
[----:B------:R-:W2:Y:S02]  /*2a80*/  @!P0 SYNCS.PHASECHK.TRANS64 P0, [R0+URZ], R2 ;  /* 0x00000002000085a7 */ /* 0x000ea400080010ff */
[----:B--2---:R-:W-:Y:S05]  /*2a90*/  @P0 EXIT ;  /* 0x000000000000094d */ /* 0x004fea0003800000 */
[----:B------:R-:W-:Y:S05]  /*2aa0*/  BRA `(.L_x_48) ;  /* 0xfffffffc00ec7947 */ /* 0x000fea000383ffff */
.L_x_18:
[----:B------:R-:W-:-:S04]  /*2ab0*/  UISETP.NE.AND UP1, UPT, UR37, URZ, UPT ;  /* 0x000000ff2500728c */ /* 0x000fc8000bf25270 */
[----:B------:R-:W-:-:S09]  /*2ac0*/  UISETP.NE.OR UP1, UPT, UR8, 0x1, UP1 ;  /* 0x000000010800788c */ /* 0x000fd20008f25670 */
[----:B------:R-:W-:Y:S05]  /*2ad0*/  BRA.U UP1, `(.L_x_49) ;  /* 0x0000000501487547 */ /* 0x000fea000b800000 */
[----:B------:R-:W-:Y:S01]  /*2ae0*/  ISETP.NE.AND P2, PT, R2, RZ, PT ;  /* 0x000000ff0200720c */ /* 0x000fe20003f45270 */
[----:B------:R-:W-:Y:S01]  /*2af0*/  IMAD.MOV.U32 R12, RZ, RZ, 0x1 ;  /* 0x00000001ff0c7424 */ /* 0x000fe200078e00ff */
[----:B------:R-:W-:Y:S02]  /*2b00*/  CS2R R10, SRZ ;  /* 0x00000000000a7805 */ /* 0x000fe4000001ff00 */
[----:B------:R-:W-:Y:S01]  /*2b10*/  CS2R R8, SRZ ;  /* 0x0000000000087805 */ /* 0x000fe2000001ff00 */
[----:B------:R-:W-:Y:S01]  /*2b20*/  UMOV UR4, 0x400 ;  /* 0x0000040000047882 */ /* 0x000fe20000000000 */
[----:B------:R-:W-:Y:S01]  /*2b30*/  UMOV UR6, URZ ;  /* 0x000000ff00067c82 */ /* 0x000fe20008000000 */
[----:B------:R-:W-:-:S12]  /*2b40*/  ULEA UR37, UR37, UR4, 0x18 ;  /* 0x0000000425257291 */ /* 0x000fd8000f8ec0ff */
.L_x_53:
[----:B------:R-:W-:Y:S02]  /*2b50*/  LEA R0, R8, UR37, 0x3 ;  /* 0x0000002508007c11 */ /* 0x000fe4000f8e18ff */
[----:B------:R-:W-:-:S03]  /*2b60*/  SHF.L.U32 R4, R9, 0x1f, RZ ;  /* 0x0000001f09047819 */ /* 0x000fc600000006ff */
[----:B------:R-:W-:Y:S01]  /*2b70*/  VIADD R5, R0, 0x180 ;  /* 0x0000018000057836 */ /* 0x000fe20000000000 */
[----:B------:R-:W1:Y:S02]  /*2b80*/  SYNCS.PHASECHK.TRANS64.TRYWAIT P0, [R0+URZ+0x170], R4 ;  /* 0x00017004000075a7 */ /* 0x000e6400080011ff */
[----:B-1----:R-:W-:Y:S05]  /*2b90*/  @!P0 BRA `(.L_x_50) ;  /* 0x0000006800d08947 */ /* 0x002fea0003800000 */
.L_x_166:
[----:B------:R-:W-:Y:S01]  /*2ba0*/  ULEA UR5, UR6, UR37, 0x3 ;  /* 0x0000002506057291 */ /* 0x000fe2000f8e18ff */
[----:B-1----:R-:W-:Y:S01]  /*2bb0*/  PRMT R0, RZ, 0x654, R5 ;  /* 0x00000654ff007816 */ /* 0x002fe20000000005 */
[----:B------:R-:W-:Y:S01]  /*2bc0*/  @!P2 IMAD.MOV.U32 R4, RZ, RZ, 0x10 ;  /* 0x00000010ff04a424 */ /* 0x000fe200078e00ff */
[----:B------:R-:W-:Y:S01]  /*2bd0*/  SHF.L.U32 R5, R12, 0x1f, RZ ;  /* 0x0000001f0c057819 */ /* 0x000fe200000006ff */
[----:B------:R-:W-:Y:S01]  /*2be0*/  UIADD3 UR4, UPT, UPT, UR5, 0x110, URZ ;  /* 0x0000011005047890 */ /* 0x000fe2000fffe0ff */
[----:B------:R1:W-:Y:S05]  /*2bf0*/  SYNCS.ARRIVE.TRANS64.RED.A1T0 RZ, [R0+URZ], RZ ;  /* 0x000000ff00ff79a7 */ /* 0x0003ea00081004ff */
[----:B------:R-:W-:Y:S01]  /*2c00*/  IMAD.U32 R6, RZ, RZ, UR4 ;  /* 0x00000004ff067e24 */ /* 0x000fe2000f8e00ff */
[----:B------:R-:W2:Y:S04]  /*2c10*/  SYNCS.PHASECHK.TRANS64.TRYWAIT P0, [UR5+0x120], R5 ;  /* 0x00012005ff0075a7 */ /* 0x000ea80008001105 */
[----:B------:R-:W-:Y:S01]  /*2c20*/  PRMT R6, R2, 0x654, R6 ;  /* 0x0000065402067816 */ /* 0x000fe20000000006 */
[----:B-12---:R-:W-:Y:S06]  /*2c30*/  @!P0 BRA `(.L_x_51) ;  /* 0x0000006800bc8947 */ /* 0x006fec0003800000 */
.L_x_168:
[----:B------:R-:W-:Y:S01]  /*2c40*/  ULEA UR4, UR6, UR37, 0x4 ;  /* 0x0000002506047291 */ /* 0x000fe2000f8e20ff */
[----:B------:R-:W-:Y:S01]  /*2c50*/  SEL R3, R6, R3, !P2 ;  /* 0x0000000306037207 */ /* 0x000fe20005000000 */
[----:B------:R-:W-:Y:S01]  /*2c60*/  UIADD3 UR5, UPT, UPT, UR5, 0x110, URZ ;  /* 0x0000011005057890 */ /* 0x000fe2000fffe0ff */
[----:B-1----:R-:W-:Y:S01]  /*2c70*/  LEA R0, R11, UR37, 0x3 ;  /* 0x000000250b007c11 */ /* 0x002fe2000f8e18ff */
[----:B------:R-:W-:Y:S01]  /*2c80*/  UIADD3 UR4, UPT, UPT, UR4, 0x1a0, URZ ;  /* 0x000001a004047890 */ /* 0x000fe2000fffe0ff */
[----:B------:R1:W-:Y:S01]  /*2c90*/  @!P2 SYNCS.ARRIVE.TRANS64.RED RZ, [R3+URZ], R4 ;  /* 0x0000000403ffa9a7 */ /* 0x0003e200080004ff */
[----:B------:R-:W-:Y:S01]  /*2ca0*/  UIADD3 UR6, UPT, UPT, UR6, 0x1, URZ ;  /* 0x0000000106067890 */ /* 0x000fe2000fffe0ff */
[----:B------:R-:W-:-:S03]  /*2cb0*/  VIADD R8, R8, 0x1 ;  /* 0x0000000108087836 */ /* 0x000fc60000000000 */
[----:B------:R-:W-:Y:S02]  /*2cc0*/  UISETP.NE.AND UP0, UPT, UR6, 0x2, UPT ;  /* 0x000000020600788c */ /* 0x000fe4000bf05270 */
[----:B------:R-:W-:Y:S01]  /*2cd0*/  ISETP.NE.AND P0, PT, R8, 0x2, PT ;  /* 0x000000020800780c */ /* 0x000fe20003f05270 */
[----:B------:R-:W-:Y:S06]  /*2ce0*/  UGETNEXTWORKID.BROADCAST [UR4], [UR5] ;  /* 0x00000000040073ca */ /* 0x000fec0008000100 */
[----:B------:R-:W-:Y:S02]  /*2cf0*/  USEL UR4, URZ, 0x1, UP0 ;  /* 0x00000001ff047887 */ /* 0x000fe40008000000 */
[----:B------:R-:W-:-:S04]  /*2d00*/  USEL UR6, UR6, URZ, UP0 ;  /* 0x000000ff06067287 */ /* 0x000fc80008000000 */
[----:B------:R-:W-:Y:S02]  /*2d10*/  LOP3.LUT R12, R12, UR4, RZ, 0x3c, !PT ;  /* 0x000000040c0c7c12 */ /* 0x000fe4000f8e3cff */
[----:B-1----:R-:W-:-:S04]  /*2d20*/  SHF.L.U32 R4, R10, 0x1f, RZ ;  /* 0x0000001f0a047819 */ /* 0x002fc800000006ff */
[----:B------:R-:W1:Y:S02]  /*2d30*/  SYNCS.PHASECHK.TRANS64.TRYWAIT P1, [R0+URZ+0x110], R4 ;  /* 0x00011004000075a7 */ /* 0x000e6400080211ff */
[----:B-1----:R-:W-:Y:S05]  /*2d40*/  @!P1 BRA `(.L_x_52) ;  /* 0x0000006800909947 */ /* 0x002fea0003800000 */
.L_x_169:
[C---:B-1----:R-:W-:Y:S01]  /*2d50*/  LEA R4, R11.reuse, UR37, 0x4 ;  /* 0x000000250b047c11 */ /* 0x042fe2000f8e20ff */
[----:B------:R-:W-:Y:S01]  /*2d60*/  VIADD R0, R0, 0x120 ;  /* 0x0000012000007836 */ /* 0x000fe20000000000 */
[----:B------:R-:W-:Y:S01]  /*2d70*/  SEL R8, R8, RZ, P0 ;  /* 0x000000ff08087207 */ /* 0x000fe20000000000 */
[----:B------:R-:W-:-:S03]  /*2d80*/  VIADD R11, R11, 0x1 ;  /* 0x000000010b0b7836 */ /* 0x000fc60000000000 */
[----:B------:R-:W1:Y:S01]  /*2d90*/  LDS.128 R4, [R4+0x1a0] ;  /* 0x0001a00004047984 */ /* 0x000e620000000c00 */
[----:B------:R-:W-:Y:S02]  /*2da0*/  PRMT R0, RZ, 0x654, R0 ;  /* 0x00000654ff007816 */ /* 0x000fe40000000000 */
[C---:B------:R-:W-:Y:S01]  /*2db0*/  ISETP.NE.AND P1, PT, R11.reuse, 0x2, PT ;  /* 0x000000020b00780c */ /* 0x040fe20003f25270 */
[----:B------:R-:W-:Y:S01]  /*2dc0*/  @!PT LDS RZ, [RZ] ;  /* 0x00000000fffff984 */ /* 0x000fe20000000800 */
[----:B------:R-:W-:Y:S01]  /*2dd0*/  @!PT LDS RZ, [RZ] ;  /* 0x00000000fffff984 */ /* 0x000fe20000000800 */
[----:B------:R-:W-:Y:S01]  /*2de0*/  @!PT LDS RZ, [RZ] ;  /* 0x00000000fffff984 */ /* 0x000fe20000000800 */
[----:B------:R-:W-:Y:S01]  /*2df0*/  @!PT LDS RZ, [RZ] ;  /* 0x00000000fffff984 */ /* 0x000fe20000000800 */
[----:B------:R2:W-:Y:S06]  /*2e00*/  MEMBAR.ALL.CTA ;  /* 0x0000000000007992 */ /* 0x0005ec0000008000 */
[----:B--2---:R-:W2:Y:S01]  /*2e10*/  FENCE.VIEW.ASYNC.S ;  /* 0x00000000000073c6 */ /* 0x004ea20000000000 */
[----:B------:R-:W-:Y:S01]  /*2e20*/  SEL R11, R11, RZ, P1 ;  /* 0x000000ff0b0b7207 */ /* 0x000fe20000800000 */
[----:B--2---:R2:W-:Y:S01]  /*2e30*/  SYNCS.ARRIVE.TRANS64.RED.A1T0 RZ, [R0+URZ], RZ ;  /* 0x000000ff00ff79a7 */ /* 0x0045e200081004ff */
[----:B-1----:R-:W-:-:S02]  /*2e40*/  LOP3.LUT P3, RZ, R6, 0x1, RZ, 0xc0, !PT ;  /* 0x0000000106ff7812 */ /* 0x002fc4000786c0ff */
[----:B------:R-:W-:-:S04]  /*2e50*/  SEL R4, RZ, 0x1, P1 ;  /* 0x00000001ff047807 */ /* 0x000fc80000800000 */
[----:B------:R-:W-:Y:S02]  /*2e60*/  LOP3.LUT R10, R10, R4, RZ, 0x3c, !PT ;  /* 0x000000040a0a7212 */ /* 0x000fe400078e3cff */
[----:B--2---:R-:W-:-:S04]  /*2e70*/  SEL R0, RZ, 0x1, P0 ;  /* 0x00000001ff007807 */ /* 0x004fc80000000000 */
[----:B------:R-:W-:Y:S01]  /*2e80*/  LOP3.LUT R9, R9, R0, RZ, 0x3c, !PT ;  /* 0x0000000009097212 */ /* 0x000fe200078e3cff */
[----:B------:R-:W-:Y:S06]  /*2e90*/  @P3 BRA `(.L_x_53) ;  /* 0xfffffffc002c3947 */ /* 0x000fec000383ffff */
[----:B------:R-:W-:Y:S01]  /*2ea0*/  ULEA UR5, UR6, UR37, 0x3 ;  /* 0x0000002506057291 */ /* 0x000fe2000f8e18ff */
[----:B------:R-:W-:-:S08]  /*2eb0*/  SHF.L.U32 R2, R12, 0x1f, RZ ;  /* 0x0000001f0c027819 */ /* 0x000fd000000006ff */
[----:B------:R-:W1:Y:S02]  /*2ec0*/  SYNCS.PHASECHK.TRANS64 P0, [UR5+0x120], R2 ;  /* 0x00012002ff0075a7 */ /* 0x000e640008001005 */
[----:B-1----:R-:W-:Y:S05]  /*2ed0*/  @P0 BRA `(.L_x_54) ;  /* 0x0000000000080947 */ /* 0x002fea0003800000 */
[----:B------:R-:W1:Y:S02]  /*2ee0*/  SYNCS.PHASECHK.TRANS64.TRYWAIT P0, [UR5+0x120], R2 ;  /* 0x00012002ff0075a7 */ /* 0x000e640008001105 */
[----:B-1----:R-:W-:Y:S05]  /*2ef0*/  @!P0 BRA `(.L_x_55) ;  /* 0x0000006800388947 */ /* 0x002fea0003800000 */
.L_x_54:
[----:B------:R-:W-:-:S04]  /*2f00*/  UIADD3 UR4, UPT, UPT, UR6, 0x1, URZ ;  /* 0x0000000106047890 */ /* 0x000fc8000fffe0ff */
[----:B------:R-:W-:-:S04]  /*2f10*/  UISETP.NE.AND UP0, UPT, UR4, 0x2, UPT ;  /* 0x000000020400788c */ /* 0x000fc8000bf05270 */
[----:B------:R-:W-:Y:S02]  /*2f20*/  USEL UR7, URZ, 0x1, UP0 ;  /* 0x00000001ff077887 */ /* 0x000fe40008000000 */
[----:B------:R-:W-:-:S04]  /*2f30*/  USEL UR4, UR4, URZ, UP0 ;  /* 0x000000ff04047287 */ /* 0x000fc80008000000 */
[----:B------:R-:W-:Y:S01]  /*2f40*/  ULEA UR4, UR4, UR37, 0x3 ;  /* 0x0000002504047291 */ /* 0x000fe2000f8e18ff */
[----:B-1----:R-:W-:-:S04]  /*2f50*/  LOP3.LUT R2, R12, UR7, RZ, 0x3c, !PT ;  /* 0x000000070c027c12 */ /* 0x002fc8000f8e3cff */
[----:B------:R-:W-:-:S04]  /*2f60*/  SHF.L.U32 R0, R2, 0x1f, RZ ;  /* 0x0000001f02007819 */ /* 0x000fc800000006ff */
[----:B------:R-:W1:Y:S02]  /*2f70*/  SYNCS.PHASECHK.TRANS64 P0, [UR4+0x120], R0 ;  /* 0x00012000ff0075a7 */ /* 0x000e640008001004 */
[----:B-1----:R-:W-:Y:S05]  /*2f80*/  @P0 EXIT ;  /* 0x000000000000094d */ /* 0x002fea0003800000 */
[----:B------:R-:W-:Y:S02]  /*2f90*/  SHF.L.U32 R2, R2, 0x1f, RZ ;  /* 0x0000001f02027819 */ /* 0x000fe400000006ff */
[----:B------:R-:W-:-:S07]  /*2fa0*/  MOV R0, UR4 ;  /* 0x0000000400007c02 */ /* 0x000fce0008000f00 */
.L_x_56:
[----:B-1----:R1:W2:Y:S02]  /*2fb0*/  SYNCS.PHASECHK.TRANS64.TRYWAIT P0, [R0+URZ+0x120], R2 ;  /* 0x00012002000075a7 */ /* 0x0022a400080011ff */
[----:B--2---:R-:W-:Y:S05]  /*2fc0*/  @!P0 NANOSLEEP.SYNCS 0x989680 ;  /* 0x009896800000895d */ /* 0x004fea0003900000 */
[----:B------:R-:W2:Y:S02]  /*2fd0*/  @!P0 SYNCS.PHASECHK.TRANS64 P0, [R0+URZ+0x120], R2 ;  /* 0x00012002000085a7 */ /* 0x000ea400080010ff */
[----:B--2---:R-:W-:Y:S05]  /*2fe0*/  @P0 EXIT ;  /* 0x000000000000094d */ /* 0x004fea0003800000 */
[----:B------:R-:W-:Y:S05]  /*2ff0*/  BRA `(.L_x_56) ;  /* 0xfffffffc00ec7947 */ /* 0x000fea000383ffff */
.L_x_49:
[----:B------:R-:W-:-:S09]  /*3000*/  UISETP.NE.AND UP1, UPT, UR8, URZ, UPT ;  /* 0x000000ff0800728c */ /* 0x000fd2000bf25270 */
[----:B------:R-:W-:Y:S05]  /*3010*/  BRA.U UP1, `(.L_x_57) ;  /* 0x0000000d017c7547 */ /* 0x000fea000b800000 */
[----:B------:R-:W-:Y:S01]  /*3020*/  UMOV UR4, 0x40 ;  /* 0x0000004000047882 */ /* 0x000fe20000000000 */
[----:B------:R-:W-:Y:S01]  /*3030*/  NOP ;  /* 0x0000000000007918 */ /* 0x000fe20000000000 */
[----:B------:R-:W-:Y:S01]  /*3040*/  ULEA UR4, UR37, UR4, 0x18 ;  /* 0x0000000425047291 */ /* 0x000fe2000f8ec0ff */
[----:B------:R-:W-:Y:S02]  /*3050*/  UMOV UR5, 0x400 ;  /* 0x0000040000057882 */ /* 0x000fe40000000000 */
[----:B------:R-:W-:-:S06]  /*3060*/  ULEA UR37, UR37, UR5, 0x18 ;  /* 0x0000000525257291 */ /* 0x000fcc000f8ec0ff */
[----:B------:R-:W1:Y:S02]  /*3070*/  LDS.U8 R0, [UR4+0x1c] ;  /* 0x00001c04ff007984 */ /* 0x000e640008000000 */
[----:B-1----:R-:W-:-:S13]  /*3080*/  ISETP.NE.AND P0, PT, R0, RZ, PT ;  /* 0x000000ff0000720c */ /* 0x002fda0003f05270 */
[----:B------:R-:W-:Y:S05]  /*3090*/  @P0 BRA `(.L_x_58) ;  /* 0x0000000000580947 */ /* 0x000fea0003800000 */
[----:B------:R-:W-:-:S13]  /*30a0*/  ELECT P0, URZ, PT ;  /* 0x0000000000ff782f */ /* 0x000fda0003800000 */
[----:B------:R-:W-:Y:S05]  /*30b0*/  @!P0 BRA `(.L_x_59) ;  /* 0x0000000000608947 */ /* 0x000fea0003800000 */
[----:B------:R-:W-:Y:S01]  /*30c0*/  UMOV UR5, 0x10 ;  /* 0x0000001000057882 */ /* 0x000fe20000000000 */
[----:B------:R-:W-:Y:S01]  /*30d0*/  HFMA2 R0, -RZ, RZ, 0, 5.9604644775390625e-08 ;  /* 0x00000001ff007431 */ /* 0x000fe200000001ff */
[----:B------:R-:W-:-:S03]  /*30e0*/  MOV R2, 0xffff ;  /* 0x0000ffff00027802 */ /* 0x000fc60000000f00 */
[----:B------:R-:W-:Y:S04]  /*30f0*/  DEPBAR.LE SB1, 0x36 ;  /* 0x00009d800000791a */ /* 0x000fe80000000000 */
[----:B------:R-:W1:Y:S02]  /*3100*/  UTCATOMSWS.FIND_AND_SET.ALIGN UP0, UR5, UR5 ;  /* 0x00000005000575e3 */ /* 0x000e640008000800 */
[----:B-1----:R-:W-:Y:S01]  /*3110*/  MOV R3, UR5 ;  /* 0x0000000500037c02 */ /* 0x002fe20008000f00 */
[----:B------:R-:W-:Y:S06]  /*3120*/  BRA.U UP0, `(.L_x_60) ;  /* 0x0000000100187547 */ /* 0x000fec000b800000 */
.L_x_61:
[----:B------:R-:W-:Y:S05]  /*3130*/  NANOSLEEP 0x64 ;  /* 0x000000640000795d */ /* 0x000fea0003800000 */
[----:B------:R-:W-:-:S05]  /*3140*/  UMOV UR5, 0x10 ;  /* 0x0000001000057882 */ /* 0x000fca0000000000 */
[----:B------:R-:W-:Y:S04]  /*3150*/  DEPBAR.LE SB1, 0x36 ;  /* 0x00009d800000791a */ /* 0x000fe80000000000 */
[----:B------:R-:W1:Y:S02]  /*3160*/  UTCATOMSWS.FIND_AND_SET.ALIGN UP0, UR5, UR5 ;  /* 0x00000005000575e3 */ /* 0x000e640008000800 */
[----:B-1----:R-:W-:Y:S01]  /*3170*/  MOV R3, UR5 ;  /* 0x0000000500037c02 */ /* 0x002fe20008000f00 */
[----:B------:R-:W-:Y:S05]  /*3180*/  BRA.U !UP0, `(.L_x_61) ;  /* 0xfffffffd08e87547 */ /* 0x000fea000b83ffff */
.L_x_60:
[-C--:B------:R-:W-:Y:S02]  /*3190*/  SHF.L.U32 R2, R2, R3.reuse, RZ ;  /* 0x0000000302027219 */ /* 0x080fe400000006ff */
[----:B------:R-:W-:Y:S01]  /*31a0*/  SHF.L.U32 R0, R0, R3, RZ ;  /* 0x0000000300007219 */ /* 0x000fe200000006ff */
[----:B------:R-:W-:Y:S02]  /*31b0*/  IMAD.SHL.U32 R3, R3, 0x20, RZ ;  /* 0x0000002003037824 */ /* 0x000fe400078e00ff */
[----:B------:R1:W-:Y:S04]  /*31c0*/  ATOMS.OR RZ, [UR4+0x14], R2 ;  /* 0x00001402ffff798c */ /* 0x0003e8000b000004 */
[----:B------:R1:W-:Y:S04]  /*31d0*/  ATOMS.OR RZ, [UR4+0x18], R0 ;  /* 0x00001800ffff798c */ /* 0x0003e8000b000004 */
[----:B------:R1:W-:Y:S01]  /*31e0*/  STS [UR37+0x1c0], R3 ;  /* 0x0001c003ff007988 */ /* 0x0003e20008000825 */
[----:B------:R-:W-:Y:S05]  /*31f0*/  BRA `(.L_x_59) ;  /* 0x0000000000107947 */ /* 0x000fea0003800000 */
.L_x_58:
[----:B------:R-:W-:Y:S02]  /*3200*/  MOV R0, 0xffffffff ;  /* 0xffffffff00007802 */ /* 0x000fe40000000f00 */
[----:B------:R-:W-:-:S03]  /*3210*/  MOV R2, 0x3240 ;  /* 0x0000324000027802 */ /* 0x000fc60000000f00 */
[----:B------:R1:W-:Y:S04]  /*3220*/  STS [UR37+0x1c0], R0 ;  /* 0x0001c000ff007988 */ /* 0x0003e80008000825 */
[----:B-1-3-5:R-:W-:Y:S05]  /*3230*/  CALL.REL.NOINC `($__internal_1_$__cuda_sm10x_tcgen05_guardrail_trap_phase_invalid_during_alloc) ;  /* 0x0000006c00807944 */ /* 0x02afea0003c00000 */
.L_x_59:
[----:B------:R-:W-:Y:S05]  /*3240*/  WARPSYNC.ALL ;  /* 0x0000000000007948 */ /* 0x000fea0003800000 */
[----:B------:R-:W2:Y:S01]  /*3250*/  S2UR UR6, SR_CgaCtaId ;  /* 0x00000000000679c3 */ /* 0x000ea20000008800 */
[----:B------:R-:W-:Y:S01]  /*3260*/  UMOV UR4, 0x400 ;  /* 0x0000040000047882 */ /* 0x000fe20000000000 */
[----:B------:R-:W-:-:S06]  /*3270*/  NOP ;  /* 0x0000000000007918 */ /* 0x000fcc0000000000 */
[----:B------:R-:W-:Y:S06]  /*3280*/  BAR.ARV 0x6, 0xa0 ;  /* 0x0182800000007b1d */ /* 0x000fec0000002000 */
[----:B------:R-:W4:Y:S01]  /*3290*/  LDCU UR7, c[0x0][0x38c] ;  /* 0x00007180ff0777ac */ /* 0x000f220008000800 */
[----:B------:R-:W-:Y:S01]  /*32a0*/  IMAD.MOV.U32 R11, RZ, RZ, 0x1 ;  /* 0x00000001ff0b7424 */ /* 0x000fe200078e00ff */
[----:B------:R-:W-:Y:S01]  /*32b0*/  CS2R R8, SRZ ;  /* 0x0000000000087805 */ /* 0x000fe2000001ff00 */
[----:B------:R-:W-:Y:S01]  /*32c0*/  IMAD.MOV.U32 R10, RZ, RZ, RZ ;  /* 0x000000ffff0a7224 */ /* 0x000fe200078e00ff */
[----:B------:R-:W-:Y:S01]  /*32d0*/  UMOV UR18, URZ ;  /* 0x000000ff00127c82 */ /* 0x000fe20008000000 */
[----:B------:R-:W-:Y:S01]  /*32e0*/  UMOV UR17, URZ ;  /* 0x000000ff00117c82 */ /* 0x000fe20008000000 */
[----:B------:R-:W-:Y:S01]  /*32f0*/  UMOV UR22, 0x0 ;  /* 0x0000000000167882 */ /* 0x000fe20000000000 */
[----:B------:R-:W-:Y:S01]  /*3300*/  UMOV UR23, 0x8200010 ;  /* 0x0820001000177882 */ /* 0x000fe20000000000 */
[----:B------:R-:W-:Y:S01]  /*3310*/  UMOV UR20, 0x0 ;  /* 0x0000000000147882 */ /* 0x000fe20000000000 */
[----:B------:R-:W-:Y:S01]  /*3320*/  UMOV UR21, 0x8200010 ;  /* 0x0820001000157882 */ /* 0x000fe20000000000 */
[----:B--2---:R-:W-:Y:S01]  /*3330*/  ULEA UR6, UR6, UR4, 0x18 ;  /* 0x0000000406067291 */ /* 0x004fe2000f8ec0ff */
[----:B------:R-:W2:Y:S03]  /*3340*/  LDCU UR4, c[0x0][0x38c] ;  /* 0x00007180ff0477ac */ /* 0x000ea60008000800 */
[----:B------:R-:W-:-:S02]  /*3350*/  UIADD3 UR11, UPT, UPT, UR6, 0x8400, URZ ;  /* 0x00008400060b7890 */ /* 0x000fc4000fffe0ff */
[----:B----4-:R-:W-:-:S03]  /*3360*/  UIADD3 UR7, UPT, UPT, UR7, 0x1f, URZ ;  /* 0x0000001f07077890 */ /* 0x010fc6000fffe0ff */
[----:B-1----:R-:W1:Y:S01]  /*3370*/  LDS R0, [UR6+0x1c0] ;  /* 0x0001c006ff007984 */ /* 0x002e620008000800 */
[----:B------:R-:W-:Y:S02]  /*3380*/  UIADD3 UR12, UPT, UPT, UR6, 0x20400, URZ ;  /* 0x00020400060c7890 */ /* 0x000fe4000fffe0ff */
[----:B------:R-:W-:Y:S02]  /*3390*/  USHF.R.S32.HI UR5, URZ, 0x1f, UR7 ;  /* 0x0000001fff057899 */ /* 0x000fe40008011407 */
[----:B------:R-:W-:Y:S02]  /*33a0*/  USHF.R.U32.HI UR11, URZ, 0x4, UR11 ;  /* 0x00000004ff0b7899 */ /* 0x000fe4000801160b */
[----:B------:R-:W-:Y:S02]  /*33b0*/  ULEA.HI UR5, UR5, UR7, URZ, 0x5 ;  /* 0x0000000705057291 */ /* 0x000fe4000f8f28ff */
[----:B------:R-:W-:Y:S02]  /*33c0*/  USHF.R.U32.HI UR12, URZ, 0x4, UR12 ;  /* 0x00000004ff0c7899 */ /* 0x000fe4000801160c */
[----:B------:R-:W-:-:S02]  /*33d0*/  USHF.R.S32.HI UR5, URZ, 0x5, UR5 ;  /* 0x00000005ff057899 */ /* 0x000fc40008011405 */
[----:B------:R-:W-:Y:S02]  /*33e0*/  ULOP3.LUT UR11, UR11, 0x3fff, URZ, 0xc0, !UPT ;  /* 0x00003fff0b0b7892 */ /* 0x000fe4000f8ec0ff */
[----:B------:R-:W-:Y:S02]  /*33f0*/  UISETP.LT.AND UP0, UPT, UR5, 0x1, UPT ;  /* 0x000000010500788c */ /* 0x000fe4000bf01270 */
[----:B------:R-:W-:Y:S02]  /*3400*/  ULOP3.LUT UR12, UR12, 0x3fff, URZ, 0xc0, !UPT ;  /* 0x00003fff0c0c7892 */ /* 0x000fe4000f8ec0ff */
[----:B------:R-:W-:Y:S02]  /*3410*/  USEL UR10, UR5, 0x1, !UP0 ;  /* 0x00000001050a7887 */ /* 0x000fe4000c000000 */
[----:B------:R-:W-:Y:S02]  /*3420*/  ULOP3.LUT UR11, UR11, 0x10000, URZ, 0xfc, !UPT ;  /* 0x000100000b0b7892 */ /* 0x000fe4000f8efcff */
[----:B------:R-:W-:-:S02]  /*3430*/  ULOP3.LUT UR12, UR12, 0x10000, URZ, 0xfc, !UPT ;  /* 0x000100000c0c7892 */ /* 0x000fc4000f8efcff */
[----:B------:R-:W-:Y:S02]  /*3440*/  UIADD3 UR10, UPT, UPT, -UR10, URZ, URZ ;  /* 0x000000ff0a0a7290 */ /* 0x000fe4000fffe1ff */
[----:B--2---:R-:W-:Y:S01]  /*3450*/  UISETP.GE.AND UP3, UPT, UR4, 0x1, UPT ;  /* 0x000000010400788c */ /* 0x004fe2000bf66270 */
[----:B-1----:R-:W-:-:S15]  /*3460*/  R2UR UR19, R0 ;  /* 0x00000000001372ca */ /* 0x002fde00000e0000 */
.L_x_68:
[----:B------:R-:W-:Y:S02]  /*3470*/  LEA R0, R10, UR6, 0x3 ;  /* 0x000000060a007c11 */ /* 0x000fe4000f8e18ff */
[----:B------:R-:W-:Y:S02]  /*3480*/  SHF.L.U32 R2, R9, 0x1f, RZ ;  /* 0x0000001f09027819 */ /* 0x000fe400000006ff */
[----:B------:R-:W-:Y:S01]  /*3490*/  PLOP3.LUT P0, PT, PT, PT, UP3, 0x80, 0x8 ;  /* 0x000000000008781c */ /* 0x000fe20003f0f038 */
[----:B------:R-:W-:Y:S01]  /*34a0*/  VIADD R3, R0, 0x120 ;  /* 0x0000012000037836 */ /* 0x000fe20000000000 */
[----:B-1----:R-:W1:Y:S02]  /*34b0*/  SYNCS.PHASECHK.TRANS64.TRYWAIT P1, [R0+URZ+0x110], R2 ;  /* 0x00011002000075a7 */ /* 0x002e6400080211ff */
[----:B-1--4-:R-:W-:Y:S09]  /*34c0*/  @!P1 BRA `(.L_x_62) ;  /* 0x0000006000dc9947 */ /* 0x012ff20003800000 */
.L_x_171:
[----:B------:R-:W-:Y:S01]  /*34d0*/  LEA R4, R10, UR6, 0x4 ;  /* 0x000000060a047c11 */ /* 0x000fe2000f8e20ff */
[----:B------:R-:W-:Y:S01]  /*34e0*/  @UP3 ULEA UR4, UR17, UR6, 0x3 ;  /* 0x0000000611043291 */ /* 0x000fe2000f8e18ff */
[----:B------:R-:W-:Y:S01]  /*34f0*/  PLOP3.LUT P2, PT, PT, PT, PT, 0x80, 0x8 ;  /* 0x000000000008781c */ /* 0x000fe20003f4f070 */
[----:B------:R-:W-:Y:S01]  /*3500*/  ULEA UR8, UR18, UR6, 0x3 ;  /* 0x0000000612087291 */ /* 0x000fe2000f8e18ff */
[----:B------:R-:W-:Y:S01]  /*3510*/  PRMT R3, RZ, 0x654, R3 ;  /* 0x00000654ff037816 */ /* 0x000fe20000000003 */
[----:B------:R-:W-:Y:S01]  /*3520*/  ULEA UR9, UR18, UR19, 0x7 ;  /* 0x0000001312097291 */ /* 0x000fe2000f8e38ff */
[----:B------:R-:W2:Y:S01]  /*3530*/  LDS.128 R4, [R4+0x1a0] ;  /* 0x0001a00004047984 */ /* 0x000ea20000000c00 */
[----:B-1----:R-:W-:Y:S02]  /*3540*/  @P0 SHF.L.U32 R2, R8, 0x1f, RZ ;  /* 0x0000001f08020819 */ /* 0x002fe400000006ff */
[----:B------:R-:W-:Y:S01]  /*3550*/  SHF.L.U32 R0, R11, 0x1f, RZ ;  /* 0x0000001f0b007819 */ /* 0x000fe200000006ff */
[----:B------:R-:W-:Y:S01]  /*3560*/  @!PT LDS RZ, [RZ] ;  /* 0x00000000fffff984 */ /* 0x000fe20000000800 */
[----:B------:R-:W-:Y:S01]  /*3570*/  @!PT LDS RZ, [RZ] ;  /* 0x00000000fffff984 */ /* 0x000fe20000000800 */
[----:B------:R-:W-:Y:S01]  /*3580*/  @!PT LDS RZ, [RZ] ;  /* 0x00000000fffff984 */ /* 0x000fe20000000800 */
[----:B------:R-:W-:Y:S01]  /*3590*/  @!PT LDS RZ, [RZ] ;  /* 0x00000000fffff984 */ /* 0x000fe20000000800 */
[----:B------:R1:W-:Y:S06]  /*35a0*/  MEMBAR.ALL.CTA ;  /* 0x0000000000007992 */ /* 0x0003ec0000008000 */
[----:B-1----:R-:W1:Y:S02]  /*35b0*/  FENCE.VIEW.ASYNC.S ;  /* 0x00000000000073c6 */ /* 0x002e640000000000 */
[----:B-1----:R1:W-:Y:S01]  /*35c0*/  SYNCS.ARRIVE.TRANS64.RED.A1T0 RZ, [R3+URZ], RZ ;  /* 0x000000ff03ff79a7 */ /* 0x0023e200081004ff */
[----:B------:R1:W4:Y:S01]  /*35d0*/  @P0 SYNCS.PHASECHK.TRANS64.TRYWAIT P2, [UR4], R2 ;  /* 0x00000002ff0005a7 */ /* 0x0003220008041104 */
[----:B--2---:R-:W-:Y:S01]  /*35e0*/  LOP3.LUT P1, RZ, R6, 0x1, RZ, 0xc0, !PT ;  /* 0x0000000106ff7812 */ /* 0x004fe2000782c0ff */
[----:B------:R-:W2:Y:S02]  /*35f0*/  SYNCS.PHASECHK.TRANS64.TRYWAIT P0, [UR8+0x150], R0 ;  /* 0x00015000ff0075a7 */ /* 0x000ea40008001108 */
[----:B-12-4-:R-:W-:Y:S10]  /*3600*/  @!P0 BRA `(.L_x_63) ;  /* 0x0000006000a08947 */ /* 0x016ff40003800000 */
.L_x_173:
[----:B------:R-:W-:Y:S01]  /*3610*/  IADD3 R10, PT, PT, R10, 0x1, RZ ;  /* 0x000000010a0a7810 */ /* 0x000fe20007ffe0ff */
[----:B------:R-:W-:Y:S06]  /*3620*/  BRA.U !UP3, `(.L_x_64) ;  /* 0x000000010b987547 */ /* 0x000fec000b800000 */
[----:B------:R-:W-:Y:S01]  /*3630*/  UPLOP3.LUT UP4, UPT, UPT, UPT, UPT, 0x40, 0x4 ;  /* 0x000000000004789c */ /* 0x000fe20003f8e870 */
[----:B------:R-:W-:Y:S01]  /*3640*/  UMOV UR16, UR10 ;  /* 0x0000000a00107c82 */ /* 0x000fe20008000000 */
[----:B------:R-:W-:Y:S01]  /*3650*/  UMOV UR15, UR5 ;  /* 0x00000005000f7c82 */ /* 0x000fe20008000000 */
[----:B------:R-:W-:-:S08]  /*3660*/  UMOV UR14, UR17 ;  /* 0x00000011000e7c82 */ /* 0x000fd00008000000 */
.L_x_67:
[----:B------:R-:W-:Y:S02]  /*3670*/  UIADD3 UR16, UPT, UPT, UR16, 0x1, URZ ;  /* 0x0000000110107890 */ /* 0x000fe4000fffe0ff */
[----:B--2---:R-:W-:Y:S02]  /*3680*/  ULEA UR7, UR14, UR6, 0x3 ;  /* 0x000000060e077291 */ /* 0x004fe4000f8e18ff */
[----:B------:R-:W-:Y:S01]  /*3690*/  UISETP.NE.AND UP0, UPT, UR16, URZ, UPT ;  /* 0x000000ff1000728c */ /* 0x000fe2000bf05270 */
[----:B----4-:R-:W-:Y:S10]  /*36a0*/  @P2 BRA `(.L_x_65) ;  /* 0x00000000000c2947 */ /* 0x010ff40003800000 */
[----:B-1----:R-:W-:Y:S04]  /*36b0*/  SHF.L.U32 R2, R8, 0x1f, RZ ;  /* 0x0000001f08027819 */ /* 0x002fe800000006ff */
[----:B------:R-:W1:Y:S02]  /*36c0*/  SYNCS.PHASECHK.TRANS64.TRYWAIT P0, [UR7], R2 ;  /* 0x00000002ff0075a7 */ /* 0x000e640008001107 */
[----:B-1----:R-:W-:Y:S05]  /*36d0*/  @!P0 BRA `(.L_x_66) ;  /* 0x0000006000848947 */ /* 0x002fea0003800000 */
.L_x_65:
[----:B------:R-:W-:Y:S01]  /*36e0*/  UISETP.NE.AND UP1, UPT, UR15, 0x1, UPT ;  /* 0x000000010f00788c */ /* 0x000fe2000bf25270 */
[----:B------:R-:W-:Y:S01]  /*36f0*/  PLOP3.LUT P2, PT, PT, PT, PT, 0x80, 0x8 ;  /* 0x000000000008781c */ /* 0x000fe20003f4f070 */
[----:B------:R-:W-:Y:S02]  /*3700*/  UIADD3 UR17, UPT, UPT, UR14, 0x1, URZ ;  /* 0x000000010e117890 */ /* 0x000fe4000fffe0ff */
[----:B------:R-:W-:Y:S02]  /*3710*/  ULEA UR24, UR14, UR12, 0x9 ;  /* 0x0000000c0e187291 */ /* 0x000fe4000f8e48ff */
[----:B------:R-:W-:Y:S01]  /*3720*/  UISETP.NE.AND UP2, UPT, UR17, 0xc, UPT ;  /* 0x0000000c1100788c */ /* 0x000fe2000bf45270 */
[----:B------:R-:W-:Y:S01]  /*3730*/  PLOP3.LUT P0, PT, PT, PT, UP1, 0x80, 0x8 ;  /* 0x000000000008781c */ /* 0x000fe20003f0f018 */
[----:B------:R-:W-:Y:S02]  /*3740*/  ULEA UR26, UR14, UR11, 0x9 ;  /* 0x0000000b0e1a7291 */ /* 0x000fe4000f8e48ff */
[----:B------:R-:W-:Y:S02]  /*3750*/  USEL UR13, URZ, 0x1, UP2 ;  /* 0x00000001ff0d7887 */ /* 0x000fe40009000000 */
[----:B------:R-:W-:Y:S02]  /*3760*/  USEL UR17, UR17, URZ, UP2 ;  /* 0x000000ff11117287 */ /* 0x000fe40009000000 */
[----:B------:R-:W-:Y:S02]  /*3770*/  UIADD3 UR30, UPT, UPT, UR24, 0x2, URZ ;  /* 0x00000002181e7890 */ /* 0x000fe4000fffe0ff */
[----:B------:R-:W-:Y:S01]  /*3780*/  @UP1 ULEA UR4, UR17, UR6, 0x3 ;  /* 0x0000000611041291 */ /* 0x000fe2000f8e18ff */
[----:B------:R-:W-:Y:S01]  /*3790*/  LOP3.LUT R8, R8, UR13, RZ, 0x3c, !PT ;  /* 0x0000000d08087c12 */ /* 0x000fe2000f8e3cff */
[----:B------:R-:W-:Y:S02]  /*37a0*/  UIADD3 UR28, UPT, UPT, UR26, 0x2, URZ ;  /* 0x000000021a1c7890 */ /* 0x000fe4000fffe0ff */
[----:B------:R-:W-:Y:S01]  /*37b0*/  UIADD3 UR7, UPT, UPT, UR7, 0x60, URZ ;  /* 0x0000006007077890 */ /* 0x000fe2000fffe0ff */
[----:B-1----:R-:W-:Y:S01]  /*37c0*/  @P0 SHF.L.U32 R0, R8, 0x1f, RZ ;  /* 0x0000001f08000819 */ /* 0x002fe200000006ff */
[----:B------:R-:W-:Y:S01]  /*37d0*/  UMOV UR25, 0x80004020 ;  /* 0x8000402000197882 */ /* 0x000fe20000000000 */
[----:B------:R-:W-:Y:S01]  /*37e0*/  UMOV UR27, 0x80004020 ;  /* 0x80004020001b7882 */ /* 0x000fe20000000000 */
[----:B------:R-:W-:Y:S01]  /*37f0*/  UMOV UR31, 0x80004020 ;  /* 0x80004020001f7882 */ /* 0x000fe20000000000 */
[----:B------:R2:W4:Y:S01]  /*3800*/  @P0 SYNCS.PHASECHK.TRANS64.TRYWAIT P2, [UR4], R0 ;  /* 0x00000000ff0005a7 */ /* 0x0005220008041104 */
[----:B------:R-:W-:Y:S01]  /*3810*/  UIADD3 UR15, UPT, UPT, UR15, -0x1, URZ ;  /* 0xffffffff0f0f7890 */ /* 0x000fe2000fffe0ff */
[----:B------:R2:W-:Y:S01]  /*3820*/  UTCHMMA gdesc[UR26], gdesc[UR24], tmem[UR9], tmem[UR22], idesc[UR23], UP4 ;  /* 0x00ff16181a0075ea */ /* 0x0005e2000a000009 */
[----:B------:R-:W-:Y:S01]  /*3830*/  UPLOP3.LUT UP4, UPT, UPT, UPT, UPT, 0x80, 0x8 ;  /* 0x000000000008789c */ /* 0x000fe20003f8f070 */
[----:B------:R-:W-:Y:S01]  /*3840*/  UMOV UR29, 0x80004020 ;  /* 0x80004020001d7882 */ /* 0x000fe20000000000 */
[----:B------:R-:W-:Y:S01]  /*3850*/  UMOV UR14, UR17 ;  /* 0x00000011000e7c82 */ /* 0x000fe20008000000 */
[----:B------:R2:W-:Y:S01]  /*3860*/  UTCHMMA gdesc[UR28], gdesc[UR30], tmem[UR9], tmem[UR20], idesc[UR21], UPT ;  /* 0x00ff141e1c0075ea */ /* 0x0005e2000b800009 */
[----:B------:R2:W-:Y:S01]  /*3870*/  UTCBAR [UR7], URZ ;  /* 0x000000ff070073e9 */ /* 0x0005e200080000ff */
[----:B------:R-:W-:Y:S06]  /*3880*/  BRA.U UP0, `(.L_x_67) ;  /* 0xfffffffd00787547 */ /* 0x000fec000b83ffff */
.L_x_64:
[----:B------:R-:W-:Y:S01]  /*3890*/  UIADD3 UR18, UPT, UPT, UR18, 0x1, URZ ;  /* 0x0000000112127890 */ /* 0x000fe2000fffe0ff */
[C---:B------:R-:W-:Y:S01]  /*38a0*/  ISETP.NE.AND P0, PT, R10.reuse, 0x2, PT ;  /* 0x000000020a00780c */ /* 0x040fe20003f05270 */
[----:B------:R-:W-:Y:S02]  /*38b0*/  UIADD3 UR8, UPT, UPT, UR8, 0x130, URZ ;  /* 0x0000013008087890 */ /* 0x000fe4000fffe0ff */
[----:B------:R-:W-:Y:S01]  /*38c0*/  UISETP.NE.AND UP0, UPT, UR18, 0x4, UPT ;  /* 0x000000041200788c */ /* 0x000fe2000bf05270 */
[----:B-12---:R-:W-:Y:S02]  /*38d0*/  SEL R0, RZ, 0x1, P0 ;  /* 0x00000001ff007807 */ /* 0x006fe40000000000 */
[----:B------:R-:W-:Y:S01]  /*38e0*/  SEL R10, R10, RZ, P0 ;  /* 0x000000ff0a0a7207 */ /* 0x000fe20000000000 */
[----:B------:R-:W-:Y:S01]  /*38f0*/  USEL UR4, URZ, 0x1, UP0 ;  /* 0x00000001ff047887 */ /* 0x000fe20008000000 */
[----:B------:R-:W-:Y:S01]  /*3900*/  LOP3.LUT R9, R9, R0, RZ, 0x3c, !PT ;  /* 0x0000000009097212 */ /* 0x000fe200078e3cff */
[----:B------:R-:W-:Y:S01]  /*3910*/  USEL UR18, UR18, URZ, UP0 ;  /* 0x000000ff12127287 */ /* 0x000fe20008000000 */
[----:B------:R1:W-:Y:S03]  /*3920*/  UTCBAR [UR8], URZ ;  /* 0x000000ff080073e9 */ /* 0x0003e600080000ff */
[----:B------:R-:W-:Y:S01]  /*3930*/  LOP3.LUT R11, R11, UR4, RZ, 0x3c, !PT ;  /* 0x000000040b0b7c12 */ /* 0x000fe2000f8e3cff */
[----:B------:R-:W-:Y:S07]  /*3940*/  @P1 BRA `(.L_x_68) ;  /* 0xfffffff800c81947 */ /* 0x000fee000383ffff */
[----:B------:R-:W2:Y:S01]  /*3950*/  S2UR UR4, SR_CgaCtaId ;  /* 0x00000000000479c3 */ /* 0x000ea20000008800 */
[----:B------:R-:W-:Y:S01]  /*3960*/  ELECT P0, URZ, PT ;  /* 0x0000000000ff782f */ /* 0x000fe20003800000 */
[----:B------:R-:W-:Y:S01]  /*3970*/  IMAD.MOV.U32 R0, RZ, RZ, 0x1 ;  /* 0x00000001ff007424 */ /* 0x000fe200078e00ff */
[----:B------:R-:W-:Y:S01]  /*3980*/  UIADD3 UR6, UPT, UPT, UR6, 0x150, URZ ;  /* 0x0000015006067890 */ /* 0x000fe2000fffe0ff */
[----:B------:R-:W-:Y:S01]  /*3990*/  SHF.L.U32 R2, R11, 0x1f, RZ ;  /* 0x0000001f0b027819 */ /* 0x000fe200000006ff */
[----:B------:R-:W-:-:S03]  /*39a0*/  UMOV UR5, 0x40 ;  /* 0x0000004000057882 */ /* 0x000fc60000000000 */
[----:B------:R-:W-:Y:S01]  /*39b0*/  UVIRTCOUNT.DEALLOC.SMPOOL 0x80 ;  /* 0x000000800000784c */ /* 0x000fe20000000000 */
[----:B--2---:R-:W-:Y:S02]  /*39c0*/  ULEA UR4, UR4, UR5, 0x18 ;  /* 0x0000000504047291 */ /* 0x004fe4000f8ec0ff */
[----:B------:R-:W-:-:S07]  /*39d0*/  ULEA UR5, UR18, UR6, 0x3 ;  /* 0x0000000612057291 */ /* 0x000fce000f8e18ff */
[----:B------:R2:W-:Y:S02]  /*39e0*/  @P0 STS.U8 [UR4+0x1c], R0 ;  /* 0x00001c00ff000988 */ /* 0x0005e40008000004 */
[----:B------:R-:W3:Y:S02]  /*39f0*/  SYNCS.PHASECHK.TRANS64.TRYWAIT P0, [UR5], R2 ;  /* 0x00000002ff0075a7 */ /* 0x000ee40008001105 */
[----:B--23--:R-:W-:Y:S05]  /*3a00*/  @!P0 BRA `(.L_x_69) ;  /* 0x0000005c00d08947 */ /* 0x00cfea0003800000 */
.L_x_176:
[----:B------:R-:W-:-:S04]  /*3a10*/  UIADD3 UR7, UPT, UPT, UR18, 0x1, URZ ;  /* 0x0000000112077890 */ /* 0x000fc8000fffe0ff */
[----:B------:R-:W-:-:S04]  /*3a20*/  UISETP.NE.AND UP0, UPT, UR7, 0x4, UPT ;  /* 0x000000040700788c */ /* 0x000fc8000bf05270 */
[----:B-1----:R-:W-:Y:S02]  /*3a30*/  USEL UR8, URZ, 0x1, UP0 ;  /* 0x00000001ff087887 */ /* 0x002fe40008000000 */
[----:B------:R-:W-:-:S04]  /*3a40*/  USEL UR7, UR7, URZ, UP0 ;  /* 0x000000ff07077287 */ /* 0x000fc80008000000 */
[----:B------:R-:W-:Y:S01]  /*3a50*/  ULEA UR5, UR7, UR6, 0x3 ;  /* 0x0000000607057291 */ /* 0x000fe2000f8e18ff */
[----:B--2---:R-:W-:-:S04]  /*3a60*/  LOP3.LUT R2, R11, UR8, RZ, 0x3c, !PT ;  /* 0x000000080b027c12 */ /* 0x004fc8000f8e3cff */
[----:B------:R-:W-:-:S04]  /*3a70*/  SHF.L.U32 R3, R2, 0x1f, RZ ;  /* 0x0000001f02037819 */ /* 0x000fc800000006ff */
[----:B------:R-:W1:Y:S02]  /*3a80*/  SYNCS.PHASECHK.TRANS64.TRYWAIT P0, [UR5], R3 ;  /* 0x00000003ff0075a7 */ /* 0x000e640008001105 */
[----:B-1----:R-:W-:Y:S05]  /*3a90*/  @!P0 BRA `(.L_x_70) ;  /* 0x0000005c00c48947 */ /* 0x002fea0003800000 */
.L_x_178:
        /* <DEDUP_REMOVED lines=9> */
.L_x_180:
[----:B------:R-:W-:-:S04]  /*3b30*/  UIADD3 UR7, UPT, UPT, UR7, 0x1, URZ ;  /* 0x0000000107077890 */ /* 0x000fc8000fffe0ff */
[----:B------:R-:W-:-:S04]  /*3b40*/  UISETP.NE.AND UP0, UPT, UR7, 0x4, UPT ;  /* 0x000000040700788c */ /* 0x000fc8000bf05270 */
[----:B------:R-:W-:Y:S02]  /*3b50*/  USEL UR5, URZ, 0x1, UP0 ;  /* 0x00000001ff057887 */ /* 0x000fe40008000000 */
[----:B------:R-:W-:-:S04]  /*3b60*/  USEL UR7, UR7, URZ, UP0 ;  /* 0x000000ff07077287 */ /* 0x000fc80008000000 */
[----:B------:R-:W-:Y:S01]  /*3b70*/  ULEA UR7, UR7, UR6, 0x3 ;  /* 0x0000000607077291 */ /* 0x000fe2000f8e18ff */
[----:B------:R-:W-:-:S04]  /*3b80*/  LOP3.LUT R2, R2, UR5, RZ, 0x3c, !PT ;  /* 0x0000000502027c12 */ /* 0x000fc8000f8e3cff */
[----:B------:R-:W-:-:S04]  /*3b90*/  SHF.L.U32 R2, R2, 0x1f, RZ ;  /* 0x0000001f02027819 */ /* 0x000fc800000006ff */
[----:B------:R-:W2:Y:S02]  /*3ba0*/  SYNCS.PHASECHK.TRANS64.TRYWAIT P0, [UR7], R2 ;  /* 0x00000002ff0075a7 */ /* 0x000ea40008001107 */
[----:B--2---:R-:W-:Y:S05]  /*3bb0*/  @!P0 BRA `(.L_x_72) ;  /* 0x0000005c00ac8947 */ /* 0x004fea0003800000 */
.L_x_182:
[----:B------:R-:W-:Y:S01]  /*3bc0*/  NOP ;  /* 0x0000000000007918 */ /* 0x000fe20000000000 */
[----:B-1----:R-:W1:Y:S01]  /*3bd0*/  LDS R0, [UR4+0x14] ;  /* 0x00001404ff007984 */ /* 0x002e620008000800 */
[----:B------:R-:W-:Y:S01]  /*3be0*/  ULOP3.LUT UR6, UR19, 0xffff, URZ, 0xc0, !UPT ;  /* 0x0000ffff13067892 */ /* 0x000fe2000f8ec0ff */
[----:B------:R-:W-:Y:S01]  /*3bf0*/  UMOV UR8, 0xffff ;  /* 0x0000ffff00087882 */ /* 0x000fe20000000000 */
[----:B------:R-:W-:Y:S02]  /*3c00*/  UMOV UR5, 0x1 ;  /* 0x0000000100057882 */ /* 0x000fe40000000000 */
[----:B------:R-:W-:-:S04]  /*3c10*/  USHF.R.U32.HI UR6, URZ, 0x5, UR6 ;  /* 0x00000005ff067899 */ /* 0x000fc80008011606 */
[----:B------:R-:W-:Y:S02]  /*3c20*/  USHF.L.U32 UR8, UR8, UR6, URZ ;  /* 0x0000000608087299 */ /* 0x000fe400080006ff */
[----:B------:R-:W-:-:S04]  /*3c30*/  USHF.L.U32 UR5, UR5, UR6, URZ ;  /* 0x0000000605057299 */ /* 0x000fc800080006ff */
[----:B-1----:R-:W-:-:S04]  /*3c40*/  LOP3.LUT R0, R0, UR8, RZ, 0xc0, !PT ;  /* 0x0000000800007c12 */ /* 0x002fc8000f8ec0ff */
[----:B------:R-:W-:-:S13]  /*3c50*/  ISETP.NE.AND P0, PT, R0, UR8, PT ;  /* 0x0000000800007c0c */ /* 0x000fda000bf05270 */
[----:B------:R-:W-:Y:S05]  /*3c60*/  @P0 BRA `(.L_x_73) ;  /* 0x0000000000580947 */ /* 0x000fea0003800000 */
[----:B------:R-:W1:Y:S02]  /*3c70*/  LDS R0, [UR4+0x18] ;  /* 0x00001804ff007984 */ /* 0x000e640008000800 */
[----:B-1----:R-:W-:-:S04]  /*3c80*/  LOP3.LUT R0, R0, UR5, RZ, 0xc0, !PT ;  /* 0x0000000500007c12 */ /* 0x002fc8000f8ec0ff */
[----:B------:R-:W-:-:S13]  /*3c90*/  ISETP.NE.AND P0, PT, R0, UR5, PT ;  /* 0x0000000500007c0c */ /* 0x000fda000bf05270 */
[----:B------:R-:W-:Y:S05]  /*3ca0*/  @P0 BRA `(.L_x_74) ;  /* 0x00000000003c0947 */ /* 0x000fea0003800000 */
[----:B------:R-:W1:Y:S01]  /*3cb0*/  S2R R2, SR_LANEID ;  /* 0x0000000000027919 */ /* 0x000e620000000000 */
[----:B------:R-:W-:Y:S01]  /*3cc0*/  ULOP3.LUT UR8, URZ, UR8, URZ, 0x33, !UPT ;  /* 0x00000008ff087292 */ /* 0x000fe2000f8e33ff */
[----:B------:R-:W-:Y:S02]  /*3cd0*/  VOTEU.ANY UR7, UPT, PT ;  /* 0x0000000000077886 */ /* 0x000fe400038e0100 */
[----:B------:R-:W-:-:S03]  /*3ce0*/  UFLO.U32 UR7, UR7 ;  /* 0x00000007000772bd */ /* 0x000fc600080e0000 */
[----:B------:R-:W-:-:S04]  /*3cf0*/  IMAD.U32 R0, RZ, RZ, UR8 ;  /* 0x00000008ff007e24 */ /* 0x000fc8000f8e00ff */
[----:B------:R2:W3:Y:S02]  /*3d00*/  REDUX UR6, R0 ;  /* 0x00000000000673c4 */ /* 0x0004e40000000000 */
[----:B------:R1:W-:Y:S02]  /*3d10*/  UTCATOMSWS.AND URZ, UR8 ;  /* 0x0000000800ff79e3 */ /* 0x0003e40008000000 */
[----:B-1----:R-:W-:Y:S02]  /*3d20*/  ISETP.EQ.U32.AND P0, PT, R2, UR7, PT ;  /* 0x0000000702007c0c */ /* 0x002fe4000bf02070 */
[----:B--2---:R-:W-:Y:S02]  /*3d30*/  LOP3.LUT R0, RZ, UR5, RZ, 0x33, !PT ;  /* 0x00000005ff007c12 */ /* 0x004fe4000f8e33ff */
[----:B---3--:R-:W-:Y:S02]  /*3d40*/  MOV R2, UR6 ;  /* 0x0000000600027c02 */ /* 0x008fe40008000f00 */
[----:B------:R-:W1:Y:S07]  /*3d50*/  REDUX UR5, R0 ;  /* 0x00000000000573c4 */ /* 0x000e6e0000000000 */
[----:B------:R2:W-:Y:S01]  /*3d60*/  @P0 ATOMS.AND RZ, [UR4+0x14], R2 ;  /* 0x00001402ffff098c */ /* 0x0005e2000a800004 */
[----:B-1----:R-:W-:-:S05]  /*3d70*/  IMAD.U32 R0, RZ, RZ, UR5 ;  /* 0x00000005ff007e24 */ /* 0x002fca000f8e00ff */
[----:B------:R2:W-:Y:S01]  /*3d80*/  @P0 ATOMS.AND RZ, [UR4+0x18], R0 ;  /* 0x00001800ffff098c */ /* 0x0005e2000a800004 */
[----:B------:R-:W-:Y:S05]  /*3d90*/  BRA `(.L_x_75) ;  /* 0x0000000000147947 */ /* 0x000fea0003800000 */
.L_x_74:
[----:B------:R-:W-:Y:S02]  /*3da0*/  MOV R2, 0x3dc0 ;  /* 0x00003dc000027802 */ /* 0x000fe40000000f00 */
[----:B----45:R-:W-:Y:S05]  /*3db0*/  CALL.REL.NOINC `($__internal_0_$__cuda_sm10x_tcgen05_guardrail_trap_col_being_dealloced_not_returned_by_alloc) ;  /* 0x0000006000947944 */ /* 0x030fea0003c00000 */
[----:B------:R-:W-:Y:S05]  /*3dc0*/  BRA `(.L_x_75) ;  /* 0x0000000000087947 */ /* 0x000fea0003800000 */
.L_x_73:
[----:B------:R-:W-:Y:S02]  /*3dd0*/  MOV R2, 0x3df0 ;  /* 0x00003df000027802 */ /* 0x000fe40000000f00 */
[----:B----45:R-:W-:Y:S05]  /*3de0*/  CALL.REL.NOINC `($__internal_2_$__cuda_sm10x_tcgen05_guardrail_trap_unallocated_columns_being_dealloced) ;  /* 0x0000006000a07944 */ /* 0x030fea0003c00000 */
.L_x_75:
[----:B------:R-:W-:Y:S01]  /*3df0*/  NOP ;  /* 0x0000000000007918 */ /* 0x000fe20000000000 */
[----:B------:R-:W-:Y:S05]  /*3e00*/  EXIT ;  /* 0x000000000000794d */ /* 0x000fea0003800000 */
.L_x_57:
[----:B------:R-:W-:-:S09]  /*3e10*/  UISETP.NE.OR UP2, UPT, UR8, 0x3, !UP2 ;  /* 0x000000030800788c */ /* 0x000fd2000d745670 */
[----:B------:R-:W-:Y:S05]  /*3e20*/  BRA.U UP2, `(.L_x_76) ;  /* 0x0000001102087547 */ /* 0x000fea000b800000 */
[----:B------:R-:W1:Y:S01]  /*3e30*/  LDC R0, c[0x0][0xb30] ;  /* 0x0002cc00ff007b82 */ /* 0x000e620000000800 */
[----:B------:R-:W2:Y:S01]  /*3e40*/  LDCU.64 UR8, c[0x0][0x888] ;  /* 0x00011100ff0877ac */ /* 0x000ea20008000a00 */
[----:B------:R-:W-:Y:S02]  /*3e50*/  HFMA2 R27, -RZ, RZ, 0, 0 ;  /* 0x00000000ff1b7431 */ /* 0x000fe400000001ff */
[----:B------:R-:W-:Y:S01]  /*3e60*/  IMAD.MOV.U32 R29, RZ, RZ, 0x1 ;  /* 0x00000001ff1d7424 */ /* 0x000fe200078e00ff */
[----:B------:R-:W-:Y:S01]  /*3e70*/  MOV R25, 0x2000 ;  /* 0x0000200000197802 */ /* 0x000fe20000000f00 */
[----:B------:R-:W4:Y:S01]  /*3e80*/  LDCU.64 UR4, c[0x0][0x890] ;  /* 0x00011200ff0477ac */ /* 0x000f220008000a00 */
[----:B------:R-:W-:Y:S01]  /*3e90*/  IMAD.MOV.U32 R28, RZ, RZ, RZ ;  /* 0x000000ffff1c7224 */ /* 0x000fe200078e00ff */
[----:B------:R-:W3:Y:S01]  /*3ea0*/  LDC R24, c[0x0][0x370] ;  /* 0x0000dc00ff187b82 */ /* 0x000ee20000000800 */
[----:B------:R-:W-:Y:S01]  /*3eb0*/  UMOV UR7, 0x400 ;  /* 0x0000040000077882 */ /* 0x000fe20000000000 */
[----:B------:R-:W-:-:S02]  /*3ec0*/  UPLOP3.LUT UP1, UPT, UPT, UPT, UPT, 0x40, 0x4 ;  /* 0x000000000004789c */ /* 0x000fc40003f2e870 */
[----:B------:R-:W-:-:S04]  /*3ed0*/  ULEA UR7, UR37, UR7, 0x18 ;  /* 0x0000000725077291 */ /* 0x000fc8000f8ec0ff */
[----:B------:R-:W3:Y:S01]  /*3ee0*/  LDC R3, c[0x0][0xb0c] ;  /* 0x0002c300ff037b82 */ /* 0x000ee20000000800 */
[----:B------:R-:W-:Y:S02]  /*3ef0*/  UIADD3 UR13, UPT, UPT, UR7, 0xd8, URZ ;  /* 0x000000d8070d7890 */ /* 0x000fe4000fffe0ff */
[----:B--2---:R-:W-:Y:S02]  /*3f00*/  UISETP.NE.U32.AND UP2, UPT, UR8, URZ, UPT ;  /* 0x000000ff0800728c */ /* 0x004fe4000bf45070 */
[----:B------:R-:W-:Y:S02]  /*3f10*/  UIADD3 UR33, UPT, UPT, UR7, 0xc0, URZ ;  /* 0x000000c007217890 */ /* 0x000fe4000fffe0ff */
[----:B----4-:R-:W-:Y:S01]  /*3f20*/  UISETP.NE.U32.AND UP3, UPT, UR4, URZ, UPT ;  /* 0x000000ff0400728c */ /* 0x010fe2000bf65070 */
[----:B------:R-:W2:Y:S01]  /*3f30*/  LDC R18, c[0x0][0xb20] ;  /* 0x0002c800ff127b82 */ /* 0x000ea20000000800 */
[----:B-1----:R-:W-:Y:S01]  /*3f40*/  ISETP.NE.AND P1, PT, R0, 0x1, PT ;  /* 0x000000010000780c */ /* 0x002fe20003f25270 */
[----:B------:R-:W-:-:S02]  /*3f50*/  UISETP.NE.AND.EX UP2, UPT, UR9, URZ, UPT, UP2 ;  /* 0x000000ff0900728c */ /* 0x000fc4000bf45320 */
[----:B------:R-:W-:Y:S02]  /*3f60*/  UIADD3 UR25, UPT, UPT, UR7, 0xc8, URZ ;  /* 0x000000c807197890 */ /* 0x000fe4000fffe0ff */
[----:B------:R-:W-:Y:S02]  /*3f70*/  UIADD3 UR17, UPT, UPT, UR7, 0xd0, URZ ;  /* 0x000000d007117890 */ /* 0x000fe4000fffe0ff */
[----:B------:R-:W1:Y:S01]  /*3f80*/  LDC.64 R30, c[0x0][0x348] ;  /* 0x0000d200ff1e7b82 */ /* 0x000e620000000a00 */
[----:B------:R-:W-:Y:S02]  /*3f90*/  UPRMT UR13, UR37, 0x654, UR13 ;  /* 0x00000654250d7896 */ /* 0x000fe4000800000d */
[----:B------:R-:W-:-:S05]  /*3fa0*/  UISETP.NE.AND.EX UP3, UPT, UR5, URZ, UPT, UP3 ;  /* 0x000000ff0500728c */ /* 0x000fca000bf65330 */
[----:B------:R-:W4:Y:S08]  /*3fb0*/  LDC.64 R16, c[0x0][0xb10] ;  /* 0x0002c400ff107b82 */ /* 0x000f300000000a00 */
[----:B------:R-:W1:Y:S08]  /*3fc0*/  LDC.64 R6, c[0x0][0xb18] ;  /* 0x0002c600ff067b82 */ /* 0x000e700000000a00 */
[----:B------:R-:W1:Y:S08]  /*3fd0*/  LDC.64 R4, c[0x0][0xb28] ;  /* 0x0002ca00ff047b82 */ /* 0x000e700000000a00 */
[----:B--23--:R-:W1:Y:S02]  /*3fe0*/  LDC R19, c[0x0][0x374] ;  /* 0x0000dd00ff137b82 */ /* 0x00ce640000000800 */
.L_x_87:
[C---:B------:R-:W-:Y:S02]  /*3ff0*/  LEA R0, R28.reuse, UR7, 0x3 ;  /* 0x000000071c007c11 */ /* 0x040fe4000f8e18ff */
[----:B------:R-:W-:Y:S02]  /*4000*/  SHF.L.U32 R2, R27, 0x1f, RZ ;  /* 0x0000001f1b027819 */ /* 0x000fe400000006ff */
[----:B------:R-:W-:Y:S02]  /*4010*/  LEA R20, R28, UR7, 0x4 ;  /* 0x000000071c147c11 */ /* 0x000fe4000f8e20ff */
[----:B--2---:R-:W2:Y:S02]  /*4020*/  SYNCS.PHASECHK.TRANS64.TRYWAIT P0, [R0+URZ+0x110], R2 ;  /* 0x00011002000075a7 */ /* 0x004ea400080011ff */
[----:B--2---:R-:W-:Y:S05]  /*4030*/  @!P0 BRA `(.L_x_77) ;  /* 0x0000005800a48947 */ /* 0x004fea0003800000 */
.L_x_183:
[----:B------:R-:W-:Y:S01]  /*4040*/  ISETP.GE.AND P0, PT, R40, 0x1, PT ;  /* 0x000000012800780c */ /* 0x000fe20003f06270 */
[----:B------:R-:W3:Y:S01]  /*4050*/  LDS.128 R20, [R20+0x1a0] ;  /* 0x0001a00014147984 */ /* 0x000ee20000000c00 */
[----:B--2---:R-:W-:Y:S01]  /*4060*/  VIADD R0, R0, 0x120 ;  /* 0x0000012000007836 */ /* 0x004fe20000000000 */
[----:B------:R-:W-:Y:S01]  /*4070*/  @!PT LDS RZ, [RZ] ;  /* 0x00000000fffff984 */ /* 0x000fe20000000800 */
[----:B------:R-:W-:Y:S01]  /*4080*/  @!PT LDS RZ, [RZ] ;  /* 0x00000000fffff984 */ /* 0x000fe20000000800 */
[----:B------:R-:W-:Y:S01]  /*4090*/  @!PT LDS RZ, [RZ] ;  /* 0x00000000fffff984 */ /* 0x000fe20000000800 */
[----:B------:R-:W-:Y:S01]  /*40a0*/  @!PT LDS RZ, [RZ] ;  /* 0x00000000fffff984 */ /* 0x000fe20000000800 */
[----:B------:R2:W-:Y:S06]  /*40b0*/  MEMBAR.ALL.CTA ;  /* 0x0000000000007992 */ /* 0x0005ec0000008000 */
[----:B--2---:R-:W2:Y:S01]  /*40c0*/  FENCE.VIEW.ASYNC.S ;  /* 0x00000000000073c6 */ /* 0x004ea20000000000 */
[----:B------:R-:W-:Y:S04]  /*40d0*/  PRMT R0, RZ, 0x654, R0 ;  /* 0x00000654ff007816 */ /* 0x000fe80000000000 */
[----:B--2---:R2:W-:Y:S01]  /*40e0*/  SYNCS.ARRIVE.TRANS64.RED.A1T0 RZ, [R0+URZ], RZ ;  /* 0x000000ff00ff79a7 */ /* 0x0045e200081004ff */
[----:B---3--:R-:W-:Y:S11]  /*40f0*/  LOP3.LUT P3, RZ, R22, 0x1, RZ, 0xc0, !PT ;  /* 0x0000000116ff7812 */ /* 0x008ff6000786c0ff */
[----:B------:R-:W-:Y:S02]  /*4100*/  @!UPT UIADD3 URZ, UPT, UPT, URZ, URZ, URZ ;  /* 0x000000fffffff290 */ /* 0x000fe4000fffe0ff */
[----:B------:R-:W-:Y:S02]  /*4110*/  @P3 MOV R11, R20 ;  /* 0x00000014000b3202 */ /* 0x000fe40000000f00 */
[----:B------:R-:W-:Y:S01]  /*4120*/  @P3 LOP3.LUT R10, R21, 0xffff, RZ, 0xc0, !PT ;  /* 0x0000ffff150a3812 */ /* 0x000fe200078ec0ff */
[----:B--2---:R-:W-:Y:S06]  /*4130*/  @!P0 BRA `(.L_x_78) ;  /* 0x0000000000a48947 */ /* 0x004fec0003800000 */
[-C--:B-1----:R-:W-:Y:S01]  /*4140*/  IMAD.HI.U32 R0, R19, R7.reuse, RZ ;  /* 0x0000000713007227 */ /* 0x082fe200078e00ff */
[----:B------:R-:W-:Y:S02]  /*4150*/  ISETP.NE.AND P0, PT, R6, 0x1, PT ;  /* 0x000000010600780c */ /* 0x000fe40003f05270 */
[----:B------:R-:W-:Y:S01]  /*4160*/  ISETP.NE.AND P2, PT, R40, 0x1, PT ;  /* 0x000000012800780c */ /* 0x000fe20003f45270 */
[----:B----4-:R-:W-:Y:S01]  /*4170*/  IMAD.HI.U32 R9, R24, R16, RZ ;  /* 0x0000001018097227 */ /* 0x010fe200078e00ff */
[----:B------:R-:W-:Y:S02]  /*4180*/  SHF.R.U32.HI R0, RZ, R18, R0 ;  /* 0x00000012ff007219 */ /* 0x000fe40000011600 */
[----:B------:R-:W-:Y:S01]  /*4190*/  ISETP.NE.AND P4, PT, R3, 0x1, PT ;  /* 0x000000010300780c */ /* 0x000fe20003f85270 */
[----:B------:R-:W-:Y:S01]  /*41a0*/  IMAD.HI.U32 R13, R10, R7, RZ ;  /* 0x000000070a0d7227 */ /* 0x000fe200078e00ff */
[----:B------:R-:W-:Y:S02]  /*41b0*/  SHF.R.U32.HI R9, RZ, R17, R9 ;  /* 0x00000011ff097219 */ /* 0x000fe40000011609 */
[----:B------:R-:W-:Y:S01]  /*41c0*/  SEL R0, R19, R0, !P0 ;  /* 0x0000000013007207 */ /* 0x000fe20004000000 */
[----:B------:R-:W-:Y:S01]  /*41d0*/  IMAD.HI.U32 R12, R11, R16, RZ ;  /* 0x000000100b0c7227 */ /* 0x000fe200078e00ff */
[----:B------:R-:W-:Y:S03]  /*41e0*/  SEL R9, R24, R9, !P4 ;  /* 0x0000000918097207 */ /* 0x000fe60006000000 */
[-C--:B------:R-:W-:Y:S01]  /*41f0*/  IMAD.HI.U32 R8, R0, R4.reuse, RZ ;  /* 0x0000000400087227 */ /* 0x080fe200078e00ff */
[----:B------:R-:W-:Y:S03]  /*4200*/  SHF.R.U32.HI R12, RZ, R17, R12 ;  /* 0x00000011ff0c7219 */ /* 0x000fe6000001160c */
[----:B------:R-:W-:Y:S01]  /*4210*/  IMAD.HI.U32 R2, R9, R4, RZ ;  /* 0x0000000409027227 */ /* 0x000fe200078e00ff */
[-C--:B------:R-:W-:Y:S02]  /*4220*/  @P2 SHF.R.U32.HI R0, RZ, R5.reuse, R8 ;  /* 0x00000005ff002219 */ /* 0x080fe40000011608 */
[----:B------:R-:W-:Y:S02]  /*4230*/  SHF.R.U32.HI R8, RZ, R18, R13 ;  /* 0x00000012ff087219 */ /* 0x000fe4000001160d */
[----:B------:R-:W-:Y:S01]  /*4240*/  @P2 SHF.R.U32.HI R9, RZ, R5, R2 ;  /* 0x00000005ff092219 */ /* 0x000fe20000011602 */
[----:B------:R-:W-:Y:S01]  /*4250*/  IMAD R0, R40, R0, RZ ;  /* 0x0000000028007224 */ /* 0x000fe200078e02ff */
[----:B------:R-:W-:Y:S02]  /*4260*/  SEL R8, R10, R8, !P0 ;  /* 0x000000080a087207 */ /* 0x000fe40004000000 */
[----:B------:R-:W-:Y:S01]  /*4270*/  SEL R2, R11, R12, !P4 ;  /* 0x0000000c0b027207 */ /* 0x000fe20006000000 */
[----:B------:R-:W-:Y:S01]  /*4280*/  IMAD R12, R40, R9, RZ ;  /* 0x00000009280c7224 */ /* 0x000fe200078e02ff */
[C---:B------:R-:W-:Y:S01]  /*4290*/  ISETP.GE.AND P0, PT, R8.reuse, R0, PT ;  /* 0x000000000800720c */ /* 0x040fe20003f06270 */
[----:B------:R-:W-:Y:S03]  /*42a0*/  IMAD.HI.U32 R0, R8, R4, RZ ;  /* 0x0000000408007227 */ /* 0x000fe600078e00ff */
[----:B------:R-:W-:Y:S02]  /*42b0*/  ISETP.GE.OR P0, PT, R2, R12, P0 ;  /* 0x0000000c0200720c */ /* 0x000fe40000706670 */
[-C--:B------:R-:W-:Y:S04]  /*42c0*/  SHF.R.U32.HI R0, RZ, R5.reuse, R0 ;  /* 0x00000005ff007219 */ /* 0x080fe80000011600 */
[----:B------:R-:W-:Y:S05]  /*42d0*/  SEL R13, R8, R0, !P2 ;  /* 0x00000000080d7207 */ /* 0x000fea0005000000 */
[----:B------:R-:W-:Y:S02]  /*42e0*/  IMAD.MOV R12, RZ, RZ, -R13 ;  /* 0x000000ffff0c7224 */ /* 0x000fe400078e0a0d */
[----:B------:R-:W-:Y:S04]  /*42f0*/  @!P0 IMAD.HI.U32 R0, R2, R4, RZ ;  /* 0x0000000402008227 */ /* 0x000fe800078e00ff */
[----:B------:R-:W-:Y:S01]  /*4300*/  IMAD R12, R40, R12, R8 ;  /* 0x0000000c280c7224 */ /* 0x000fe200078e0208 */
[----:B------:R-:W-:Y:S04]  /*4310*/  @!P0 SHF.R.U32.HI R0, RZ, R5, R0 ;  /* 0x00000005ff008219 */ /* 0x000fe80000011600 */
[----:B------:R-:W-:Y:S04]  /*4320*/  @!P0 SEL R0, R2, R0, !P2 ;  /* 0x0000000002008207 */ /* 0x000fe80005000000 */
[----:B------:R-:W-:Y:S01]  /*4330*/  @!P0 IADD3 R13, PT, PT, R13, -R0, RZ ;  /* 0x800000000d0d8210 */ /* 0x000fe20007ffe0ff */
[----:B------:R-:W-:Y:S01]  /*4340*/  @!P0 IMAD R0, R9, R12, R0 ;  /* 0x0000000c09008224 */ /* 0x000fe200078e0200 */
[----:B------:R-:W-:Y:S01]  /*4350*/  IADD3 R9, PT, PT, -R8, RZ, RZ ;  /* 0x000000ff08097210 */ /* 0x000fe20007ffe1ff */
[--C-:B------:R-:W-:Y:S02]  /*4360*/  IMAD.MOV R12, RZ, RZ, -R2.reuse ;  /* 0x000000ffff0c7224 */ /* 0x100fe400078e0a02 */
[----:B------:R-:W-:Y:S02]  /*4370*/  @!P0 IMAD R8, R13, R40, R2 ;  /* 0x000000280d088224 */ /* 0x000fe400078e0202 */
[----:B------:R-:W-:Y:S02]  /*4380*/  @!P0 IMAD.MOV.U32 R2, RZ, RZ, R0 ;  /* 0x000000ffff028224 */ /* 0x000fe400078e0000 */
[----:B------:R-:W-:Y:S02]  /*4390*/  IMAD R11, R3, R12, R11 ;  /* 0x0000000c030b7224 */ /* 0x000fe400078e020b */
[----:B------:R-:W-:Y:S02]  /*43a0*/  IMAD R10, R6, R9, R10 ;  /* 0x00000009060a7224 */ /* 0x000fe400078e020a */
[----:B------:R-:W-:Y:S02]  /*43b0*/  IMAD R11, R2, R3, R11 ;  /* 0x00000003020b7224 */ /* 0x000fe400078e020b */
[----:B------:R-:W-:Y:S02]  /*43c0*/  IMAD R10, R8, R6, R10 ;  /* 0x00000006080a7224 */ /* 0x000fe400078e020a */
.L_x_78:
[----:B------:R-:W-:Y:S05]  /*43d0*/  BRA.U UP1, `(.L_x_79) ;  /* 0x0000000101107547 */ /* 0x000fea000b800000 */
[----:B------:R-:W-:Y:S04]  /*43e0*/  MOV R2, UR6 ;  /* 0x0000000600027c02 */ /* 0x000fe80008000f00 */
[----:B------:R-:W-:Y:S04]  /*43f0*/  SHF.L.U32 R2, R2, 0x1f, RZ ;  /* 0x0000001f02027819 */ /* 0x000fe800000006ff */
[----:B------:R-:W2:Y:S02]  /*4400*/  SYNCS.PHASECHK.TRANS64.TRYWAIT P0, [UR7+0x108], R2 ;  /* 0x00010802ff0075a7 */ /* 0x000ea40008001107 */
[----:B--2---:R-:W-:Y:S05]  /*4410*/  @!P0 BRA `(.L_x_80) ;  /* 0x0000005400c08947 */ /* 0x004fea0003800000 */
.L_x_79:
[----:B------:R-:W-:Y:S02]  /*4420*/  R2UR UR35, R15 ;  /* 0x000000000f2372ca */ /* 0x000fe400000e0000 */
[----:B------:R-:W-:Y:S02]  /*4430*/  R2UR UR34, R14 ;  /* 0x000000000e2272ca */ /* 0x000fe400000e0000 */
[----:B------:R-:W-:Y:S02]  /*4440*/  ISETP.NE.U32.AND P2, PT, RZ, UR4, PT ;  /* 0x00000004ff007c0c */ /* 0x000fe4000bf45070 */
[----:B------:R-:W-:Y:S02]  /*4450*/  SHF.L.U32 R14, R29, 0x1f, RZ ;  /* 0x0000001f1d0e7819 */ /* 0x000fe400000006ff */
[----:B------:R-:W-:Y:S05]  /*4460*/  ISETP.NE.AND.EX P2, PT, RZ, UR5, PT, P2 ;  /* 0x00000005ff007c0c */ /* 0x000fea000bf45320 */
[----:B------:R-:W-:Y:S02]  /*4470*/  USHF.L.U32 UR35, UR35, 0x7, URZ ;  /* 0x0000000723237899 */ /* 0x000fe400080006ff */
[----:B------:R-:W-:Y:S01]  /*4480*/  USHF.L.U32 UR34, UR34, 0x7, URZ ;  /* 0x0000000722227899 */ /* 0x000fe200080006ff */
[----:B------:R-:W-:Y:S11]  /*4490*/  BRA.U !UP3, `(.L_x_81) ;  /* 0x000000010b347547 */ /* 0x000ff6000b800000 */
[----:B------:R-:W-:Y:S01]  /*44a0*/  UPLOP3.LUT UP0, UPT, UPT, UPT, UP2, 0x80, 0x8 ;  /* 0x000000000008789c */ /* 0x000fe20003f0f020 */
[----:B--2---:R-:W-:Y:S02]  /*44b0*/  HFMA2 R0, -RZ, RZ, 0, 5.9604644775390625e-08 ;  /* 0x00000001ff007431 */ /* 0x004fe400000001ff */
[----:B------:R-:W-:Y:S03]  /*44c0*/  IMAD.MOV.U32 R88, RZ, RZ, 0x1 ;  /* 0x00000001ff587424 */ /* 0x000fe600078e00ff */
[----:B------:R-:W-:Y:S05]  /*44d0*/  PLOP3.LUT P0, PT, PT, PT, UP0, 0x80, 0x8 ;  /* 0x000000000008781c */ /* 0x000fea0003f0f008 */
[----:B------:R-:W2:Y:S01]  /*44e0*/  @UP0 LDCU.64 UR10, c[0x0][0x888] ;  /* 0x00011100ff0a07ac */ /* 0x000ea20008000a00 */
[----:B------:R-:W-:Y:S07]  /*44f0*/  @UP0 UIMAD UR8, UR36, UR4, URZ ;  /* 0x00000004240802a4 */ /* 0x000fee000f8e02ff */
[----:B------:R-:W-:Y:S01]  /*4500*/  @!P0 PRMT R88, R0, 0x7610, R88 ;  /* 0x0000761000588816 */ /* 0x000fe20000000058 */
[----:B--2---:R-:W-:Y:S03]  /*4510*/  @UP0 UIMAD.WIDE UR10, UR8, 0x4, UR10 ;  /* 0x00000004080a08a5 */ /* 0x004fe6000f8e020a */
[----:B------:R-:W2:Y:S03]  /*4520*/  @!UP0 LDCU UR8, c[0x0][0x880] ;  /* 0x00011000ff0887ac */ /* 0x000ea60008000800 */
[----:B------:R-:W-:Y:S01]  /*4530*/  IMAD.U32 R8, RZ, RZ, UR10 ;  /* 0x0000000aff087e24 */ /* 0x000fe2000f8e00ff */
[----:B------:R-:W-:Y:S05]  /*4540*/  MOV R9, UR11 ;  /* 0x0000000b00097c02 */ /* 0x000fea0008000f00 */
[----:B-----5:R3:W5:Y:S02]  /*4550*/  @P0 LDG.E R49, desc[UR46][R8.64] ;  /* 0x0000002e08310981 */ /* 0x020764000c1e1900 */
[----:B--23--:R-:W-:Y:S07]  /*4560*/  @!P0 IMAD.U32 R49, RZ, RZ, UR8 ;  /* 0x00000008ff318e24 */ /* 0x00cfee000f8e00ff */
.L_x_81:
[----:B-----5:R-:W-:Y:S01]  /*4570*/  @!P2 FSETP.EQ.AND P0, PT, R49, RZ, PT ;  /* 0x000000ff3100a20b */ /* 0x020fe20003f02000 */
[----:B------:R-:W-:Y:S01]  /*4580*/  @!UPT UIADD3 URZ, UPT, UPT, URZ, URZ, URZ ;  /* 0x000000fffffff290 */ /* 0x000fe2000fffe0ff */
[----:B------:R-:W-:Y:S11]  /*4590*/  @!P2 BRA `(.L_x_82) ;  /* 0x000000000014a947 */ /* 0x000ff60003800000 */
[----:B------:R-:W-:Y:S02]  /*45a0*/  LOP3.LUT P2, RZ, R88, 0xff, RZ, 0xc0, !PT ;  /* 0x000000ff58ff7812 */ /* 0x000fe4000784c0ff */
[----:B------:R-:W-:Y:S04]  /*45b0*/  PLOP3.LUT P0, PT, PT, PT, UP0, 0x80, 0x8 ;  /* 0x000000000008781c */ /* 0x000fe80003f0f008 */
[----:B------:R-:W-:Y:S07]  /*45c0*/  PLOP3.LUT P0, PT, P0, PT, PT, 0x8, 0x80 ;  /* 0x000000000080781c */ /* 0x000fee000070e170 */
[----:B------:R-:W-:Y:S11]  /*45d0*/  @P2 FSETP.EQ.AND P0, PT, R49, RZ, PT ;  /* 0x000000ff3100220b */ /* 0x000ff60003f02000 */
[----:B------:R-:W-:Y:S02]  /*45e0*/  @!UPT UIADD3 URZ, UPT, UPT, URZ, URZ, URZ ;  /* 0x000000fffffff290 */ /* 0x000fe4000fffe0ff */
.L_x_82:
[----:B------:R-:W3:Y:S01]  /*45f0*/  SYNCS.PHASECHK.TRANS64.TRYWAIT P2, [UR7+0xe0], R14 ;  /* 0x0000e00eff0075a7 */ /* 0x000ee20008041107 */
[----:B------:R-:W-:Y:S04]  /*4600*/  ELECT P4, URZ, PT ;  /* 0x0000000000ff782f */ /* 0x000fe80003880000 */
[----:B------:R-:W-:Y:S11]  /*4610*/  PLOP3.LUT P4, PT, P0, P4, PT, 0xf2, 0x2f ;  /* 0x00000000002f781c */ /* 0x000ff60000789e72 */
[----:B------:R-:W-:Y:S02]  /*4620*/  @!UPT UIADD3 URZ, UPT, UPT, URZ, URZ, URZ ;  /* 0x000000fffffff290 */ /* 0x000fe4000fffe0ff */
[----:B-1----:R-:W-:Y:S05]  /*4630*/  @!P4 IADD3 R8, P0, PT, R30, 0x580, RZ ;  /* 0x000005801e08c810 */ /* 0x002fea0007f1e0ff */
[----:B--2---:R-:W-:Y:S01]  /*4640*/  @!P4 IMAD.X R2, RZ, RZ, R31, P0 ;  /* 0x000000ffff02c224 */ /* 0x004fe200000e061f */
[----:B---3--:R-:W-:Y:S07]  /*4650*/  @!P2 BRA `(.L_x_83) ;  /* 0x000000540048a947 */ /* 0x008fee0003800000 */
.L_x_186:
[----:B------:R-:W-:Y:S01]  /*4660*/  @!P4 R2UR UR8, R2 ;  /* 0x000000000208c2ca */ /* 0x000fe200000e0000 */
[----:B------:R-:W-:Y:S01]  /*4670*/  VOTEU.ALL UP1, P4 ;  /* 0x0000000000ff7886 */ /* 0x000fe20002020000 */
[----:B------:R-:W-:Y:S01]  /*4680*/  @!P4 R2UR UR9, R8 ;  /* 0x000000000809c2ca */ /* 0x000fe200000e0000 */
[----:B-1----:R-:W-:Y:S01]  /*4690*/  @!P4 IMAD.MOV.U32 R0, RZ, RZ, 0x2000 ;  /* 0x00002000ff00c424 */ /* 0x002fe200078e00ff */
[----:B------:R-:W-:Y:S01]  /*46a0*/  UMOV UR10, 0x0 ;  /* 0x00000000000a7882 */ /* 0x000fe20000000000 */
[----:B------:R-:W-:Y:S01]  /*46b0*/  UMOV UR11, 0x10000000 ;  /* 0x10000000000b7882 */ /* 0x000fe20000000000 */
[----:B------:R-:W-:Y:S01]  /*46c0*/  @!UP1 UIADD3 UR32, UPT, UPT, UR7, 0x200, URZ ;  /* 0x0000020007209890 */ /* 0x000fe2000fffe0ff */
[----:B------:R-:W-:Y:S06]  /*46d0*/  VOTEU.ALL UP1, P4 ;  /* 0x0000000000ff7886 */ /* 0x000fec0002020000 */
[----:B------:R-:W-:Y:S01]  /*46e0*/  IMAD.U32 R9, RZ, RZ, UR8 ;  /* 0x00000008ff097e24 */ /* 0x000fe2000f8e00ff */
[----:B------:R-:W-:Y:S01]  /*46f0*/  UPRMT UR8, UR37, 0x654, UR33 ;  /* 0x0000065425087896 */ /* 0x000fe20008000021 */
[----:B------:R-:W-:Y:S03]  /*4700*/  IMAD.U32 R8, RZ, RZ, UR9 ;  /* 0x00000009ff087e24 */ /* 0x000fe6000f8e00ff */
[----:B------:R-:W-:Y:S02]  /*4710*/  @!P4 R2UR UR15, R9 ;  /* 0x00000000090fc2ca */ /* 0x000fe400000e0000 */
[----:B------:R-:W-:Y:S02]  /*4720*/  @!P4 R2UR UR14, R8 ;  /* 0x00000000080ec2ca */ /* 0x000fe400000e0000 */
[----:B------:R-:W-:Y:S05]  /*4730*/  @!P4 IADD3 R8, P0, PT, R30, 0x580, RZ ;  /* 0x000005801e08c810 */ /* 0x000fea0007f1e0ff */
[----:B------:R-:W-:Y:S06]  /*4740*/  @!P4 IMAD.X R2, RZ, RZ, R31, P0 ;  /* 0x000000ffff02c224 */ /* 0x000fec00000e061f */
[----:B------:R1:W-:Y:S01]  /*4750*/  @!UP1 UTMALDG.3D [UR32], [UR14], desc[UR10] ;  /* 0x00000a200e0095b4 */ /* 0x0003e20008011000 */
[----:B------:R1:W-:Y:S01]  /*4760*/  @!P4 SYNCS.ARRIVE.TRANS64.RED.A0TR RZ, [UR7+0xc0], R0 ;  /* 0x0000c000ffffc9a7 */ /* 0x0003e20008300407 */
[----:B------:R-:W-:Y:S01]  /*4770*/  SYNCS.ARRIVE.TRANS64.RED.A1T0 RZ, [UR8], RZ ;  /* 0x000000ffffff79a7 */ /* 0x000fe20008100408 */
[----:B------:R-:W2:Y:S02]  /*4780*/  SYNCS.PHASECHK.TRANS64.TRYWAIT P2, [UR7+0xe8], R14 ;  /* 0x0000e80eff0075a7 */ /* 0x000ea40008041107 */
[----:B-12---:R-:W-:Y:S05]  /*4790*/  @!P2 BRA `(.L_x_84) ;  /* 0x000000540010a947 */ /* 0x006fea0003800000 */
.L_x_188:
[----:B------:R-:W-:Y:S01]  /*47a0*/  @!P4 R2UR UR8, R2 ;  /* 0x000000000208c2ca */ /* 0x000fe200000e0000 */
[----:B------:R-:W-:Y:S01]  /*47b0*/  VOTEU.ALL UP1, P4 ;  /* 0x0000000000ff7886 */ /* 0x000fe20002020000 */
[----:B------:R-:W-:Y:S01]  /*47c0*/  @!P4 R2UR UR9, R8 ;  /* 0x000000000809c2ca */ /* 0x000fe200000e0000 */
[----:B-1----:R-:W-:Y:S01]  /*47d0*/  @!P4 IMAD.MOV.U32 R0, RZ, RZ, 0x2000 ;  /* 0x00002000ff00c424 */ /* 0x002fe200078e00ff */
[----:B------:R-:W-:Y:S01]  /*47e0*/  UMOV UR10, 0x0 ;  /* 0x00000000000a7882 */ /* 0x000fe20000000000 */
[----:B------:R-:W-:Y:S01]  /*47f0*/  UMOV UR11, 0x10000000 ;  /* 0x10000000000b7882 */ /* 0x000fe20000000000 */
[----:B------:R-:W-:Y:S02]  /*4800*/  @!UP1 UIADD3 UR26, UPT, UPT, UR34, 0x20, URZ ;  /* 0x00000020221a9890 */ /* 0x000fe4000fffe0ff */
[----:B------:R-:W-:Y:S01]  /*4810*/  @!UP1 UIADD3 UR24, UPT, UPT, UR7, 0x2200, URZ ;  /* 0x0000220007189890 */ /* 0x000fe2000fffe0ff */
[----:B------:R-:W-:Y:S01]  /*4820*/  VOTEU.ALL UP1, P4 ;  /* 0x0000000000ff7886 */ /* 0x000fe20002020000 */
[----:B------:R-:W-:Y:S01]  /*4830*/  UMOV UR27, UR35 ;  /* 0x00000023001b7c82 */ /* 0x000fe20008000000 */
[----:B------:R-:W-:Y:S02]  /*4840*/  UMOV UR28, UR36 ;  /* 0x00000024001c7c82 */ /* 0x000fe40008000000 */
        /* <DEDUP_REMOVED lines=12> */
.L_x_190:
[----:B------:R-:W2:Y:S01]  /*4910*/  LDC.64 R12, c[0x0][0xb18] ;  /* 0x0002c600ff0c7b82 */ /* 0x000ea20000000a00 */
[----:B------:R-:W-:Y:S01]  /*4920*/  @!P4 R2UR UR8, R2 ;  /* 0x000000000208c2ca */ /* 0x000fe200000e0000 */
[----:B------:R-:W-:Y:S01]  /*4930*/  VOTEU.ALL UP1, P4 ;  /* 0x0000000000ff7886 */ /* 0x000fe20002020000 */
[----:B------:R-:W-:Y:S01]  /*4940*/  @!P4 R2UR UR9, R8 ;  /* 0x000000000809c2ca */ /* 0x000fe200000e0000 */
[----:B-1----:R-:W-:Y:S01]  /*4950*/  @!P4 IMAD.MOV.U32 R0, RZ, RZ, 0x2000 ;  /* 0x00002000ff00c424 */ /* 0x002fe200078e00ff */
[----:B------:R-:W-:Y:S03]  /*4960*/  UMOV UR10, 0x0 ;  /* 0x00000000000a7882 */ /* 0x000fe60000000000 */
[----:B------:R-:W1:Y:S01]  /*4970*/  @!P1 LDC R2, c[0x0][0xb0c] ;  /* 0x0002c300ff029b82 */ /* 0x000e620000000800 */
[----:B------:R-:W-:Y:S01]  /*4980*/  @!UP1 UIADD3 UR18, UPT, UPT, UR34, 0x40, URZ ;  /* 0x0000004022129890 */ /* 0x000fe2000fffe0ff */
[----:B------:R-:W-:Y:S01]  /*4990*/  @P3 SHF.R.U32.HI R26, RZ, 0x10, R21 ;  /* 0x00000010ff1a3819 */ /* 0x000fe20000011615 */
[----:B------:R-:W-:Y:S01]  /*49a0*/  @!UP1 UIADD3 UR16, UPT, UPT, UR7, 0x4200, URZ ;  /* 0x0000420007109890 */ /* 0x000fe2000fffe0ff */
[----:B------:R-:W-:Y:S01]  /*49b0*/  VIADD R28, R28, 0x1 ;  /* 0x000000011c1c7836 */ /* 0x000fe20000000000 */
[----:B------:R-:W-:Y:S01]  /*49c0*/  VOTEU.ALL UP1, P4 ;  /* 0x0000000000ff7886 */ /* 0x000fe20002020000 */
[----:B------:R-:W-:Y:S01]  /*49d0*/  UMOV UR11, 0x10000000 ;  /* 0x10000000000b7882 */ /* 0x000fe20000000000 */
[----:B------:R-:W-:Y:S01]  /*49e0*/  UMOV UR19, UR35 ;  /* 0x0000002300137c82 */ /* 0x000fe20008000000 */
[----:B------:R-:W-:Y:S01]  /*49f0*/  IMAD.U32 R9, RZ, RZ, UR8 ;  /* 0x00000008ff097e24 */ /* 0x000fe2000f8e00ff */
[----:B------:R-:W-:Y:S01]  /*4a00*/  UMOV UR20, UR36 ;  /* 0x0000002400147c82 */ /* 0x000fe20008000000 */
[----:B------:R-:W-:Y:S01]  /*4a10*/  IMAD.U32 R8, RZ, RZ, UR9 ;  /* 0x00000009ff087e24 */ /* 0x000fe2000f8e00ff */
[----:B------:R-:W-:Y:S02]  /*4a20*/  UPRMT UR8, UR37, 0x654, UR17 ;  /* 0x0000065425087896 */ /* 0x000fe40008000011 */
[----:B------:R-:W-:Y:S02]  /*4a30*/  @!P4 R2UR UR15, R9 ;  /* 0x00000000090fc2ca */ /* 0x000fe400000e0000 */
[----:B------:R-:W-:Y:S02]  /*4a40*/  @!P4 R2UR UR14, R8 ;  /* 0x00000000080ec2ca */ /* 0x000fe400000e0000 */
[----:B------:R-:W3:Y:S11]  /*4a50*/  LDC.64 R8, c[0x0][0xb10] ;  /* 0x0002c400ff087b82 */ /* 0x000ef60000000a00 */
[----:B------:R1:W-:Y:S01]  /*4a60*/  @!UP1 UTMALDG.3D [UR16], [UR14], desc[UR10] ;  /* 0x00000a100e0095b4 */ /* 0x0003e20008011000 */
[----:B------:R5:W-:Y:S01]  /*4a70*/  @!P4 SYNCS.ARRIVE.TRANS64.RED.A0TR RZ, [UR7+0xd0], R0 ;  /* 0x0000d000ffffc9a7 */ /* 0x000be20008300407 */
[C---:B---3--:R-:W-:Y:S01]  /*4a80*/  @!P1 IMAD.HI.U32 R8, R11.reuse, R8, RZ ;  /* 0x000000080b089227 */ /* 0x048fe200078e00ff */
[----:B--2---:R-:W-:Y:S02]  /*4a90*/  @!P1 ISETP.NE.AND P0, PT, R12, 0x1, PT ;  /* 0x000000010c00980c */ /* 0x004fe40003f05270 */
[----:B-1----:R-:W-:Y:S01]  /*4aa0*/  @!P1 ISETP.NE.AND P2, PT, R2, 0x1, PT ;  /* 0x000000010200980c */ /* 0x002fe20003f45270 */
[----:B------:R-:W-:Y:S01]  /*4ab0*/  SYNCS.ARRIVE.TRANS64.RED.A1T0 RZ, [UR8], RZ ;  /* 0x000000ffffff79a7 */ /* 0x000fe20008100408 */
[C---:B------:R-:W-:Y:S01]  /*4ac0*/  @!P1 IMAD.HI.U32 R13, R10.reuse, R13, RZ ;  /* 0x0000000d0a0d9227 */ /* 0x040fe200078e00ff */
[----:B------:R-:W-:Y:S04]  /*4ad0*/  @!P1 SHF.R.U32.HI R8, RZ, R9, R8 ;  /* 0x00000009ff089219 */ /* 0x000fe80000011608 */
[----:B------:R-:W-:Y:S01]  /*4ae0*/  @!P1 SEL R8, R11, R8, !P2 ;  /* 0x000000080b089207 */ /* 0x000fe20005000000 */
[----:B------:R-:W1:Y:S01]  /*4af0*/  SYNCS.PHASECHK.TRANS64.TRYWAIT P5, [UR7+0xf8], R14 ;  /* 0x0000f80eff0075a7 */ /* 0x000e6200080a1107 */
[----:B-----5:R-:W2:Y:S02]  /*4b00*/  @!P1 LDC R0, c[0x0][0xb20] ;  /* 0x0002c800ff009b82 */ /* 0x020ea40000000800 */
[----:B--2---:R-:W-:Y:S04]  /*4b10*/  @!P1 SHF.R.U32.HI R0, RZ, R0, R13 ;  /* 0x00000000ff009219 */ /* 0x004fe8000001160d */
[----:B------:R-:W-:Y:S05]  /*4b20*/  @!P1 SEL R9, R10, R0, !P0 ;  /* 0x000000000a099207 */ /* 0x000fea0004000000 */
[----:B------:R-:W-:Y:S02]  /*4b30*/  @!P1 IMAD.IADD R0, R9, 0x1, -R8 ;  /* 0x0000000109009824 */ /* 0x000fe400078e0a08 */
[----:B------:R-:W-:Y:S02]  /*4b40*/  @!P1 IMAD.IADD R8, R8, 0x1, -R9 ;  /* 0x0000000108089824 */ /* 0x000fe400078e0a09 */
[----:B------:R-:W-:Y:S02]  /*4b50*/  @!P1 IMAD R11, R0, R2, R11 ;  /* 0x00000002000b9224 */ /* 0x000fe400078e020b */
[----:B------:R-:W-:Y:S01]  /*4b60*/  @!P1 IMAD R10, R8, R12, R10 ;  /* 0x0000000c080a9224 */ /* 0x000fe200078e020a */
[----:B-1----:R-:W-:Y:S06]  /*4b70*/  @!P5 BRA `(.L_x_86) ;  /* 0x000000500048d947 */ /* 0x002fec0003800000 */
.L_x_192:
[----:B------:R-:W-:Y:S01]  /*4b80*/  @!P4 IADD3 R2, P0, PT, R30, 0x580, RZ ;  /* 0x000005801e02c810 */ /* 0x000fe20007f1e0ff */
[----:B------:R-:W-:Y:S01]  /*4b90*/  VOTEU.ALL UP1, P4 ;  /* 0x0000000000ff7886 */ /* 0x000fe20002020000 */
[----:B------:R-:W-:Y:S01]  /*4ba0*/  UMOV UR18, 0x0 ;  /* 0x0000000000127882 */ /* 0x000fe20000000000 */
[----:B------:R-:W-:Y:S01]  /*4bb0*/  UMOV UR19, 0x10000000 ;  /* 0x1000000000137882 */ /* 0x000fe20000000000 */
[----:B------:R-:W-:Y:S01]  /*4bc0*/  @!P4 R2UR UR9, R2 ;  /* 0x000000000209c2ca */ /* 0x000fe200000e0000 */
[----:B-1----:R-:W-:Y:S01]  /*4bd0*/  @!P4 IMAD.X R0, RZ, RZ, R31, P0 ;  /* 0x000000ffff00c224 */ /* 0x002fe200000e061f */
[----:B------:R-:W-:Y:S01]  /*4be0*/  @!UP1 UIADD3 UR10, UPT, UPT, UR34, 0x60, URZ ;  /* 0x00000060220a9890 */ /* 0x000fe2000fffe0ff */
[----:B------:R-:W-:Y:S01]  /*4bf0*/  ISETP.NE.AND P0, PT, R28, 0x2, PT ;  /* 0x000000021c00780c */ /* 0x000fe20003f05270 */
[----:B------:R-:W-:Y:S01]  /*4c00*/  UMOV UR11, UR35 ;  /* 0x00000023000b7c82 */ /* 0x000fe20008000000 */
[----:B------:R-:W-:Y:S01]  /*4c10*/  UMOV UR12, UR36 ;  /* 0x00000024000c7c82 */ /* 0x000fe20008000000 */
[----:B------:R-:W-:Y:S01]  /*4c20*/  @!P4 R2UR UR8, R0 ;  /* 0x000000000008c2ca */ /* 0x000fe200000e0000 */
[----:B------:R-:W-:Y:S01]  /*4c30*/  IMAD.IADD R14, R10, 0x1, R86 ;  /* 0x000000010a0e7824 */ /* 0x000fe200078e0256 */
[----:B------:R-:W-:Y:S01]  /*4c40*/  @P3 R2UR UR36, R26 ;  /* 0x000000001a2432ca */ /* 0x000fe200000e0000 */
[----:B------:R-:W-:Y:S01]  /*4c50*/  IMAD.IADD R15, R11, 0x1, R87 ;  /* 0x000000010b0f7824 */ /* 0x000fe200078e0257 */
[----:B------:R-:W-:Y:S02]  /*4c60*/  SEL R0, RZ, 0x1, P0 ;  /* 0x00000001ff007807 */ /* 0x000fe40000000000 */
[----:B------:R-:W-:Y:S01]  /*4c70*/  LOP3.LUT R29, R29, 0x1, RZ, 0x3c, !PT ;  /* 0x000000011d1d7812 */ /* 0x000fe200078e3cff */
[----:B------:R-:W-:Y:S01]  /*4c80*/  IMAD.U32 R8, RZ, RZ, UR9 ;  /* 0x00000009ff087e24 */ /* 0x000fe2000f8e00ff */
[----:B------:R-:W-:Y:S01]  /*4c90*/  @!UP1 UIADD3 UR9, UPT, UPT, UR7, 0xd8, URZ ;  /* 0x000000d807099890 */ /* 0x000fe2000fffe0ff */
[----:B------:R-:W-:Y:S02]  /*4ca0*/  LOP3.LUT R27, R27, R0, RZ, 0x3c, !PT ;  /* 0x000000001b1b7212 */ /* 0x000fe400078e3cff */
[----:B------:R-:W-:Y:S02]  /*4cb0*/  SEL R28, R28, RZ, P0 ;  /* 0x000000ff1c1c7207 */ /* 0x000fe40000000000 */
[----:B------:R-:W-:Y:S01]  /*4cc0*/  IMAD.U32 R9, RZ, RZ, UR8 ;  /* 0x00000008ff097e24 */ /* 0x000fe2000f8e00ff */
[----:B------:R-:W-:Y:S01]  /*4cd0*/  @!P4 R2UR UR14, R8 ;  /* 0x00000000080ec2ca */ /* 0x000fe200000e0000 */
[----:B------:R-:W-:Y:S01]  /*4ce0*/  @!UP1 UIADD3 UR8, UPT, UPT, UR7, 0x6200, URZ ;  /* 0x0000620007089890 */ /* 0x000fe2000fffe0ff */
[----:B------:R-:W-:Y:S02]  /*4cf0*/  VOTEU.ALL UP1, P4 ;  /* 0x0000000000ff7886 */ /* 0x000fe40002020000 */
[----:B------:R-:W-:Y:S11]  /*4d00*/  @!P4 R2UR UR15, R9 ;  /* 0x00000000090fc2ca */ /* 0x000ff600000e0000 */
[----:B------:R-:W-:Y:S02]  /*4d10*/  @!UPT UIADD3 URZ, UPT, UPT, URZ, URZ, URZ ;  /* 0x000000fffffff290 */ /* 0x000fe4000fffe0ff */
[----:B------:R2:W-:Y:S01]  /*4d20*/  @!UP1 UTMALDG.3D [UR8], [UR14], desc[UR18] ;  /* 0x000012080e0095b4 */ /* 0x0005e20008011000 */
[----:B------:R2:W-:Y:S01]  /*4d30*/  @!P4 SYNCS.ARRIVE.TRANS64.RED.A0TR RZ, [UR7+0xd8], R25 ;  /* 0x0000d819ffffc9a7 */ /* 0x0005e20008300407 */
[----:B------:R-:W-:Y:S01]  /*4d40*/  UPLOP3.LUT UP1, UPT, UPT, UPT, UPT, 0x80, 0x8 ;  /* 0x000000000008789c */ /* 0x000fe20003f2f070 */
[----:B------:R-:W-:Y:S01]  /*4d50*/  SYNCS.ARRIVE.TRANS64.RED.A1T0 RZ, [UR13], RZ ;  /* 0x000000ffffff79a7 */ /* 0x000fe2000810040d */
[----:B------:R-:W-:Y:S09]  /*4d60*/  @P3 BRA `(.L_x_87) ;  /* 0xfffffff000a03947 */ /* 0x000ff2000383ffff */
[----:B------:R-:W-:-:S04]  /*4d70*/  SHF.L.U32 R2, R29, 0x1f, RZ ;  /* 0x0000001f1d027819 */ /* 0x000fc800000006ff */
[----:B------:R-:W1:Y:S02]  /*4d80*/  SYNCS.PHASECHK.TRANS64.TRYWAIT P0, [UR7+0xe0], R2 ;  /* 0x0000e002ff0075a7 */ /* 0x000e640008001107 */
[----:B-1----:R-:W-:Y:S05]  /*4d90*/  @!P0 BRA `(.L_x_88) ;  /* 0x0000004c00d88947 */ /* 0x002fea0003800000 */
.L_x_194:
[----:B------:R-:W3:Y:S02]  /*4da0*/  SYNCS.PHASECHK.TRANS64.TRYWAIT P0, [UR7+0xe8], R2 ;  /* 0x0000e802ff0075a7 */ /* 0x000ee40008001107 */
[----:B---3--:R-:W-:Y:S05]  /*4db0*/  @!P0 BRA `(.L_x_89) ;  /* 0x0000004c00e88947 */ /* 0x008fea0003800000 */
.L_x_196:
[----:B------:R-:W3:Y:S02]  /*4dc0*/  SYNCS.PHASECHK.TRANS64.TRYWAIT P0, [UR7+0xf0], R2 ;  /* 0x0000f002ff0075a7 */ /* 0x000ee40008001107 */
[----:B---3--:R-:W-:Y:S05]  /*4dd0*/  @!P0 BRA `(.L_x_90) ;  /* 0x0000004c00f88947 */ /* 0x008fea0003800000 */
.L_x_198:
[----:B-1----:R-:W-:-:S07]  /*4de0*/  MOV R0, UR7 ;  /* 0x0000000700007c02 */ /* 0x002fce0008000f00 */
.L_x_91:
[----:B-1----:R-:W-:-:S04]  /*4df0*/  SHF.L.U32 R2, R29, 0x1f, RZ ;  /* 0x0000001f1d027819 */ /* 0x002fc800000006ff */
[----:B------:R1:W3:Y:S03]  /*4e00*/  SYNCS.PHASECHK.TRANS64.TRYWAIT P0, [R0+URZ+0xf8], R2 ;  /* 0x0000f802000075a7 */ /* 0x0002e600080011ff */
[----:B---3--:R-:W-:Y:S05]  /*4e10*/  @!P0 NANOSLEEP.SYNCS 0x989680 ;  /* 0x009896800000895d */ /* 0x008fea0003900000 */
[----:B------:R-:W3:Y:S02]  /*4e20*/  @!P0 SYNCS.PHASECHK.TRANS64 P0, [R0+URZ+0xf8], R2 ;  /* 0x0000f802000085a7 */ /* 0x000ee400080010ff */
[----:B--23--:R-:W-:Y:S05]  /*4e30*/  @P0 EXIT ;  /* 0x000000000000094d */ /* 0x00cfea0003800000 */
[----:B------:R-:W-:Y:S05]  /*4e40*/  BRA `(.L_x_91) ;  /* 0xfffffffc00e87947 */ /* 0x000fea000383ffff */
.L_x_76:
[----:B------:R-:W-:-:S06]  /*4e50*/  UISETP.GE.AND UP1, UPT, UR8, 0x4, UPT ;  /* 0x000000040800788c */ /* 0x000fcc000bf26270 */
[----:B------:R-:W-:-:S13]  /*4e60*/  PLOP3.LUT P0, PT, PT, PT, UP1, 0x80, 0x8 ;  /* 0x000000000008781c */ /* 0x000fda0003f0f018 */
[----:B------:R-:W-:Y:S05]  /*4e70*/  @!P0 EXIT ;  /* 0x000000000000894d */ /* 0x000fea0003800000 */
[----:B------:R-:W-:Y:S01]  /*4e80*/  BAR.SYNC.DEFER_BLOCKING 0x6, 0xa0 ;  /* 0x0182800000007b1d */ /* 0x000fe20000010000 */
[C---:B------:R-:W-:Y:S01]  /*4e90*/  IMAD.SHL.U32 R2, R101.reuse, 0x20, RZ ;  /* 0x0000002065027824 */ /* 0x040fe200078e00ff */
[C---:B------:R-:W-:Y:S01]  /*4ea0*/  SHF.L.U32 R46, R101.reuse, 0x10, RZ ;  /* 0x00000010652e7819 */ /* 0x040fe200000006ff */
[C---:B------:R-:W-:Y:S01]  /*4eb0*/  IMAD.SHL.U32 R100, R101.reuse, 0x4, RZ ;  /* 0x0000000465647824 */ /* 0x040fe200078e00ff */
[C---:B------:R-:W-:Y:S01]  /*4ec0*/  LOP3.LUT R102, R101.reuse, 0x60, RZ, 0xc0, !PT ;  /* 0x0000006065667812 */ /* 0x040fe200078ec0ff */
[----:B------:R-:W-:Y:S01]  /*4ed0*/  HFMA2 R97, -RZ, RZ, 0, 5.9604644775390625e-08 ;  /* 0x00000001ff617431 */ /* 0x000fe200000001ff */
[----:B------:R-:W-:Y:S02]  /*4ee0*/  UMOV UR48, 0x400 ;  /* 0x0000040000307882 */ /* 0x000fe40000000000 */
[----:B------:R-:W1:Y:S01]  /*4ef0*/  LDC R91, c[0x0][0x370] ;  /* 0x0000dc00ff5b7b82 */ /* 0x000e620000000800 */
[----:B------:R-:W-:Y:S01]  /*4f00*/  ULEA UR48, UR37, UR48, 0x18 ;  /* 0x0000003025307291 */ /* 0x000fe2000f8ec0ff */
[----:B------:R-:W-:Y:S01]  /*4f10*/  LOP3.LUT R3, R2, 0xc0, RZ, 0xc0, !PT ;  /* 0x000000c002037812 */ /* 0x000fe200078ec0ff */
[----:B------:R-:W-:Y:S01]  /*4f20*/  HFMA2 R95, -RZ, RZ, 0, 0 ;  /* 0x00000000ff5f7431 */ /* 0x000fe200000001ff */
[----:B------:R-:W-:Y:S01]  /*4f30*/  LOP3.LUT R99, R101, 0x2, RZ, 0xc0, !PT ;  /* 0x0000000265637812 */ /* 0x000fe200078ec0ff */
[----:B------:R-:W-:Y:S01]  /*4f40*/  UIADD3 UR4, UPT, UPT, UR48, 0x200, URZ ;  /* 0x0000020030047890 */ /* 0x000fe2000fffe0ff */
[----:B------:R-:W-:Y:S01]  /*4f50*/  LOP3.LUT R100, R3, 0x18, R100, 0xf8, !PT ;  /* 0x0000001803647812 */ /* 0x000fe200078ef864 */
[----:B------:R-:W-:Y:S01]  /*4f60*/  IMAD.MOV.U32 R45, RZ, RZ, RZ ;  /* 0x000000ffff2d7224 */ /* 0x000fe200078e00ff */
[----:B------:R-:W2:Y:S01]  /*4f70*/  LDC R42, c[0x0][0xb0c] ;  /* 0x0002c300ff2a7b82 */ /* 0x000ea20000000800 */
[----:B------:R-:W-:Y:S01]  /*4f80*/  LOP3.LUT R46, R46, 0x600000, RZ, 0xc0, !PT ;  /* 0x006000002e2e7812 */ /* 0x000fe200078ec0ff */
[----:B------:R-:W-:Y:S01]  /*4f90*/  IMAD.MOV.U32 R105, RZ, RZ, RZ ;  /* 0x000000ffff697224 */ /* 0x000fe200078e00ff */
[----:B------:R-:W-:Y:S01]  /*4fa0*/  LOP3.LUT R100, R100, 0xf20, R2, 0xf8, !PT ;  /* 0x00000f2064647812 */ /* 0x000fe200078ef802 */
[----:B------:R-:W-:Y:S01]  /*4fb0*/  IMAD.U32 R93, RZ, RZ, UR4 ;  /* 0x00000004ff5d7e24 */ /* 0x000fe2000f8e00ff */
[----:B------:R-:W-:Y:S01]  /*4fc0*/  LOP3.LUT R101, R101, 0x4, RZ, 0xc0, !PT ;  /* 0x0000000465657812 */ /* 0x000fe200078ec0ff */
[----:B------:R-:W4:Y:S01]  /*4fd0*/  LDCU.64 UR52, c[0x0][0x348] ;  /* 0x00006900ff3477ac */ /* 0x000f220008000a00 */
[----:B------:R-:W-:Y:S01]  /*4fe0*/  MOV R96, RZ ;  /* 0x000000ff00607202 */ /* 0x000fe20000000f00 */
[----:B------:R-:W1:Y:S01]  /*4ff0*/  LDC R89, c[0x0][0xb20] ;  /* 0x0002c800ff597b82 */ /* 0x000e620000000800 */
[----:B------:R-:W3:Y:S01]  /*5000*/  LDS R0, [UR48+0x1c0] ;  /* 0x0001c030ff007984 */ /* 0x000ee20008000800 */
[----:B------:R-:W-:Y:S01]  /*5010*/  IMAD R100, R100, 0x2, R93 ;  /* 0x0000000264647824 */ /* 0x000fe200078e025d */
[----:B------:R-:W1:Y:S03]  /*5020*/  LDCU.64 UR38, c[0x0][0x888] ;  /* 0x00011100ff2677ac */ /* 0x000e660008000a00 */
[--C-:B------:R-:W-:Y:S01]  /*5030*/  IMAD R99, R99, -0x10, R100.reuse ;  /* 0xfffffff063637824 */ /* 0x100fe200078e0264 */
[----:B------:R-:W1:Y:S01]  /*5040*/  LDCU.64 UR44, c[0x0][0x890] ;  /* 0x00011200ff2c77ac */ /* 0x000e620008000a00 */
[----:B------:R-:W1:Y:S01]  /*5050*/  LDC R41, c[0x0][0xb30] ;  /* 0x0002cc00ff297b82 */ /* 0x000e620000000800 */
[----:B------:R-:W-:Y:S01]  /*5060*/  IMAD R98, R101, -0x10, R100 ;  /* 0xfffffff065627824 */ /* 0x000fe200078e0264 */
[----:B------:R-:W-:Y:S01]  /*5070*/  UMOV UR49, URZ ;  /* 0x000000ff00317c82 */ /* 0x000fe20008000000 */
[----:B------:R-:W-:-:S05]  /*5080*/  UMOV UR51, URZ ;  /* 0x000000ff00337c82 */ /* 0x000fca0008000000 */
[----:B------:R-:W1:Y:S08]  /*5090*/  LDC.64 R84, c[0x0][0xb10] ;  /* 0x0002c400ff547b82 */ /* 0x000e700000000a00 */
[----:B------:R-:W1:Y:S08]  /*50a0*/  LDC.64 R38, c[0x0][0xb18] ;  /* 0x0002c600ff267b82 */ /* 0x000e700000000a00 */
[----:B------:R-:W1:Y:S08]  /*50b0*/  LDC.64 R36, c[0x0][0xb28] ;  /* 0x0002ca00ff247b82 */ /* 0x000e700000000a00 */
[----:B------:R-:W1:Y:S01]  /*50c0*/  LDC.64 R82, c[0x0][0x8b0] ;  /* 0x00022c00ff527b82 */ /* 0x000e620000000a00 */
[----:B---3--:R-:W-:-:S07]  /*50d0*/  IMAD.IADD R46, R0, 0x1, R46 ;  /* 0x00000001002e7824 */ /* 0x008fce00078e022e */
[----:B------:R-:W3:Y:S08]  /*50e0*/  LDC.64 R80, c[0x0][0x8a8] ;  /* 0x00022a00ff507b82 */ /* 0x000ef00000000a00 */
[----:B--2-4-:R-:W1:Y:S02]  /*50f0*/  LDC R90, c[0x0][0x374] ;  /* 0x0000dd00ff5a7b82 */ /* 0x014e640000000800 */
.L_x_135:
[----:B------:R-:W-:Y:S02]  /*5100*/  LEA R0, R105, UR48, 0x3 ;  /* 0x0000003069007c11 */ /* 0x000fe4000f8e18ff */
[----:B------:R-:W-:Y:S02]  /*5110*/  SHF.L.U32 R2, R95, 0x1f, RZ ;  /* 0x0000001f5f027819 */ /* 0x000fe400000006ff */
[----:B-1----:R-:W-:Y:S02]  /*5120*/  LEA R16, R105, UR48, 0x4 ;  /* 0x0000003069107c11 */ /* 0x002fe4000f8e20ff */
[----:B------:R-:W2:Y:S02]  /*5130*/  SYNCS.PHASECHK.TRANS64.TRYWAIT P0, [R0+URZ+0x110], R2 ;  /* 0x00011002000075a7 */ /* 0x000ea400080011ff */
[----:B--23--:R-:W-:Y:S05]  /*5140*/  @!P0 BRA `(.L_x_92) ;  /* 0x0000004c00348947 */ /* 0x00cfea0003800000 */
.L_x_199:
[----:B------:R-:W4:Y:S01]  /*5150*/  LDC.64 R10, c[0x0][0xb10] ;  /* 0x0002c400ff0a7b82 */ /* 0x000f220000000a00 */
[----:B------:R-:W3:Y:S01]  /*5160*/  LDS.128 R16, [R16+0x1a0] ;  /* 0x0001a00010107984 */ /* 0x000ee20000000c00 */
[----:B-1----:R-:W-:Y:S01]  /*5170*/  ISETP.NE.AND P1, PT, R41, 0x1, PT ;  /* 0x000000012900780c */ /* 0x002fe20003f25270 */
[----:B--2---:R-:W-:Y:S01]  /*5180*/  VIADD R0, R0, 0x120 ;  /* 0x0000012000007836 */ /* 0x004fe20000000000 */
[----:B------:R-:W-:Y:S04]  /*5190*/  ISETP.GE.AND P0, PT, R40, 0x1, PT ;  /* 0x000000012800780c */ /* 0x000fe80003f06270 */
[----:B------:R-:W1:Y:S01]  /*51a0*/  LDC.64 R8, c[0x0][0xb18] ;  /* 0x0002c600ff087b82 */ /* 0x000e620000000a00 */
[----:B------:R-:W-:Y:S01]  /*51b0*/  PRMT R0, RZ, 0x654, R0 ;  /* 0x00000654ff007816 */ /* 0x000fe20000000000 */
[----:B------:R-:W-:Y:S01]  /*51c0*/  @!PT LDS RZ, [RZ] ;  /* 0x00000000fffff984 */ /* 0x000fe20000000800 */
[----:B------:R-:W-:Y:S01]  /*51d0*/  @!PT LDS RZ, [RZ] ;  /* 0x00000000fffff984 */ /* 0x000fe20000000800 */
[----:B------:R-:W-:Y:S01]  /*51e0*/  @!PT LDS RZ, [RZ] ;  /* 0x00000000fffff984 */ /* 0x000fe20000000800 */
[----:B------:R-:W-:Y:S01]  /*51f0*/  @!PT LDS RZ, [RZ] ;  /* 0x00000000fffff984 */ /* 0x000fe20000000800 */
[----:B------:R2:W-:Y:S06]  /*5200*/  MEMBAR.ALL.CTA ;  /* 0x0000000000007992 */ /* 0x0005ec0000008000 */
[----:B--2---:R-:W2:Y:S01]  /*5210*/  FENCE.VIEW.ASYNC.S ;  /* 0x00000000000073c6 */ /* 0x004ea20000000000 */
[----:B------:R-:W1:Y:S08]  /*5220*/  @!P1 LDC R12, c[0x0][0xb20] ;  /* 0x0002c800ff0c9b82 */ /* 0x000e700000000800 */
[----:B------:R-:W1:Y:S01]  /*5230*/  @!P1 LDC R7, c[0x0][0xb0c] ;  /* 0x0002c300ff079b82 */ /* 0x000e620000000800 */
[----:B--2---:R2:W-:Y:S01]  /*5240*/  SYNCS.ARRIVE.TRANS64.RED.A1T0 RZ, [R0+URZ], RZ ;  /* 0x000000ff00ff79a7 */ /* 0x0045e200081004ff */
[----:B---3--:R-:W-:Y:S04]  /*5250*/  LOP3.LUT P4, RZ, R18, 0x1, RZ, 0xc0, !PT ;  /* 0x0000000112ff7812 */ /* 0x008fe8000788c0ff */
[----:B------:R-:W-:Y:S09]  /*5260*/  P2R R103, PR, RZ, 0x10 ;  /* 0x00000010ff677803 */ /* 0x000ff20000000000 */
[----:B------:R-:W-:Y:S02]  /*5270*/  @P4 MOV R44, R16 ;  /* 0x00000010002c4202 */ /* 0x000fe40000000f00 */
[----:B------:R-:W-:Y:S01]  /*5280*/  @P4 LOP3.LUT R43, R17, 0xffff, RZ, 0xc0, !PT ;  /* 0x0000ffff112b4812 */ /* 0x000fe200078ec0ff */
[----:B--2-4-:R-:W-:Y:S06]  /*5290*/  @!P0 BRA `(.L_x_93) ;  /* 0x0000000000a48947 */ /* 0x014fec0003800000 */
[----:B------:R-:W-:Y:S01]  /*52a0*/  IMAD.HI.U32 R0, R90, R39, RZ ;  /* 0x000000275a007227 */ /* 0x000fe200078e00ff */
[----:B------:R-:W-:Y:S02]  /*52b0*/  ISETP.NE.AND P0, PT, R38, 0x1, PT ;  /* 0x000000012600780c */ /* 0x000fe40003f05270 */
[----:B------:R-:W-:Y:S01]  /*52c0*/  ISETP.NE.AND P2, PT, R40, 0x1, PT ;  /* 0x000000012800780c */ /* 0x000fe20003f45270 */
[----:B------:R-:W-:Y:S01]  /*52d0*/  IMAD.HI.U32 R4, R91, R84, RZ ;  /* 0x000000545b047227 */ /* 0x000fe200078e00ff */
[----:B------:R-:W-:Y:S02]  /*52e0*/  SHF.R.U32.HI R0, RZ, R89, R0 ;  /* 0x00000059ff007219 */ /* 0x000fe40000011600 */
[----:B------:R-:W-:Y:S01]  /*52f0*/  ISETP.NE.AND P3, PT, R42, 0x1, PT ;  /* 0x000000012a00780c */ /* 0x000fe20003f65270 */
[----:B------:R-:W-:Y:S01]  /*5300*/  IMAD.HI.U32 R6, R43, R39, RZ ;  /* 0x000000272b067227 */ /* 0x000fe200078e00ff */
[-C--:B------:R-:W-:Y:S02]  /*5310*/  SHF.R.U32.HI R4, RZ, R85.reuse, R4 ;  /* 0x00000055ff047219 */ /* 0x080fe40000011604 */
[----:B------:R-:W-:Y:S01]  /*5320*/  SEL R0, R90, R0, !P0 ;  /* 0x000000005a007207 */ /* 0x000fe20004000000 */
[----:B------:R-:W-:Y:S01]  /*5330*/  IMAD.HI.U32 R5, R44, R84, RZ ;  /* 0x000000542c057227 */ /* 0x000fe200078e00ff */
[----:B------:R-:W-:Y:S03]  /*5340*/  SEL R4, R91, R4, !P3 ;  /* 0x000000045b047207 */ /* 0x000fe60005800000 */
[-C--:B------:R-:W-:Y:S01]  /*5350*/  IMAD.HI.U32 R3, R0, R36.reuse, RZ ;  /* 0x0000002400037227 */ /* 0x080fe200078e00ff */
[----:B------:R-:W-:Y:S03]  /*5360*/  SHF.R.U32.HI R5, RZ, R85, R5 ;  /* 0x00000055ff057219 */ /* 0x000fe60000011605 */
[----:B------:R-:W-:Y:S01]  /*5370*/  IMAD.HI.U32 R2, R4, R36, RZ ;  /* 0x0000002404027227 */ /* 0x000fe200078e00ff */
[----:B------:R-:W-:Y:S02]  /*5380*/  @P2 SHF.R.U32.HI R0, RZ, R37, R3 ;  /* 0x00000025ff002219 */ /* 0x000fe40000011603 */
[----:B------:R-:W-:Y:S02]  /*5390*/  SHF.R.U32.HI R3, RZ, R89, R6 ;  /* 0x00000059ff037219 */ /* 0x000fe40000011606 */
[----:B------:R-:W-:Y:S01]  /*53a0*/  @P2 SHF.R.U32.HI R4, RZ, R37, R2 ;  /* 0x00000025ff042219 */ /* 0x000fe20000011602 */
[----:B------:R-:W-:Y:S01]  /*53b0*/  IMAD R0, R40, R0, RZ ;  /* 0x0000000028007224 */ /* 0x000fe200078e02ff */
[----:B------:R-:W-:Y:S02]  /*53c0*/  SEL R3, R43, R3, !P0 ;  /* 0x000000032b037207 */ /* 0x000fe40004000000 */
[----:B------:R-:W-:Y:S01]  /*53d0*/  SEL R2, R44, R5, !P3 ;  /* 0x000000052c027207 */ /* 0x000fe20005800000 */
[----:B------:R-:W-:Y:S01]  /*53e0*/  IMAD R5, R40, R4, RZ ;  /* 0x0000000428057224 */ /* 0x000fe200078e02ff */
[C---:B------:R-:W-:Y:S01]  /*53f0*/  ISETP.GE.AND P0, PT, R3.reuse, R0, PT ;  /* 0x000000000300720c */ /* 0x040fe20003f06270 */
[C---:B------:R-:W-:Y:S03]  /*5400*/  IMAD.HI.U32 R0, R3.reuse, R36, RZ ;  /* 0x0000002403007227 */ /* 0x040fe600078e00ff */
[C---:B------:R-:W-:Y:S02]  /*5410*/  ISETP.GE.OR P0, PT, R2.reuse, R5, P0 ;  /* 0x000000050200720c */ /* 0x040fe40000706670 */
[----:B------:R-:W-:Y:S04]  /*5420*/  SHF.R.U32.HI R0, RZ, R37, R0 ;  /* 0x00000025ff007219 */ /* 0x000fe80000011600 */
[C---:B------:R-:W-:Y:S05]  /*5430*/  SEL R6, R3.reuse, R0, !P2 ;  /* 0x0000000003067207 */ /* 0x040fea0005000000 */
        /* <DEDUP_REMOVED lines=14> */
[----:B------:R-:W-:Y:S07]  /*5520*/  IMAD R43, R3, R38, R43 ;  /* 0x00000026032b7224 */ /* 0x000fee00078e022b */
.L_x_93:
[----:B-1----:R-:W-:Y:S01]  /*5530*/  @!P1 ISETP.NE.AND P0, PT, R8, 0x1, PT ;  /* 0x000000010800980c */ /* 0x002fe20003f05270 */
[----:B------:R-:W-:Y:S01]  /*5540*/  @!P1 IMAD.HI.U32 R2, R43, R9, RZ ;  /* 0x000000092b029227 */ /* 0x000fe200078e00ff */
[----:B------:R-:W-:Y:S01]  /*5550*/  R2UR UR42, R15 ;  /* 0x000000000f2a72ca */ /* 0x000fe200000e0000 */
[----:B------:R-:W-:Y:S01]  /*5560*/  BSSY.RECONVERGENT B6, `(.L_x_94) ;  /* 0x0000031000067945 */ /* 0x000fe20003800200 */
[----:B------:R-:W-:Y:S01]  /*5570*/  R2UR UR41, R14 ;  /* 0x000000000e2972ca */ /* 0x000fe200000e0000 */
[C---:B------:R-:W-:Y:S01]  /*5580*/  @!P1 IMAD.HI.U32 R0, R44.reuse, R10, RZ ;  /* 0x0000000a2c009227 */ /* 0x040fe200078e00ff */
[----:B------:R-:W-:Y:S02]  /*5590*/  @!P1 SHF.R.U32.HI R2, RZ, R12, R2 ;  /* 0x0000000cff029219 */ /* 0x000fe40000011602 */
[----:B------:R-:W-:Y:S01]  /*55a0*/  @!P1 ISETP.NE.AND P2, PT, R7, 0x1, PT ;  /* 0x000000010700980c */ /* 0x000fe20003f45270 */
[----:B------:R-:W-:Y:S01]  /*55b0*/  VIADD R105, R105, 0x1 ;  /* 0x0000000169697836 */ /* 0x000fe20000000000 */
[----:B------:R-:W-:Y:S02]  /*55c0*/  @!P1 SEL R2, R43, R2, !P0 ;  /* 0x000000022b029207 */ /* 0x000fe40004000000 */
[----:B------:R-:W-:Y:S02]  /*55d0*/  @!P1 SHF.R.U32.HI R0, RZ, R11, R0 ;  /* 0x0000000bff009219 */ /* 0x000fe40000011600 */
[----:B------:R-:W-:Y:S01]  /*55e0*/  LOP3.LUT P0, RZ, R93, 0x1b0, RZ, 0xc0, !PT ;  /* 0x000001b05dff7812 */ /* 0x000fe2000780c0ff */
[----:B------:R-:W-:Y:S01]  /*55f0*/  USHF.L.U32 UR42, UR42, 0x7, URZ ;  /* 0x000000072a2a7899 */ /* 0x000fe200080006ff */
[----:B------:R-:W-:Y:S01]  /*5600*/  @!P1 SEL R3, R44, R0, !P2 ;  /* 0x000000002c039207 */ /* 0x000fe20005000000 */
[----:B------:R-:W-:Y:S01]  /*5610*/  USHF.L.U32 UR41, UR41, 0x7, URZ ;  /* 0x0000000729297899 */ /* 0x000fe200080006ff */
[----:B------:R-:W-:Y:S03]  /*5620*/  @P4 SHF.R.U32.HI R94, RZ, 0x10, R17 ;  /* 0x00000010ff5e4819 */ /* 0x000fe60000011611 */
[----:B------:R-:W-:Y:S02]  /*5630*/  @!P1 IMAD.IADD R0, R2, 0x1, -R3 ;  /* 0x0000000102009824 */ /* 0x000fe400078e0a03 */
[----:B------:R-:W-:Y:S02]  /*5640*/  @!P1 IMAD.IADD R2, R3, 0x1, -R2 ;  /* 0x0000000103029824 */ /* 0x000fe400078e0a02 */
[----:B------:R-:W-:Y:S02]  /*5650*/  @!P1 IMAD R44, R0, R7, R44 ;  /* 0x00000007002c9224 */ /* 0x000fe400078e022c */
[----:B------:R-:W-:Y:S01]  /*5660*/  @!P1 IMAD R43, R2, R8, R43 ;  /* 0x00000008022b9224 */ /* 0x000fe200078e022b */
[----:B------:R-:W-:Y:S06]  /*5670*/  @!P0 BRA `(.L_x_95) ;  /* 0x00000000007c8947 */ /* 0x000fec0003800000 */
[----:B------:R-:W1:Y:S01]  /*5680*/  LDCU.64 UR8, c[0x4][0x80] ;  /* 0x01001000ff0877ac */ /* 0x000e620008000a00 */
[----:B------:R-:W-:Y:S01]  /*5690*/  MOV R2, 0x0 ;  /* 0x0000000000027802 */ /* 0x000fe20000000f00 */
[----:B------:R-:W-:Y:S02]  /*56a0*/  HFMA2 R12, -RZ, RZ, 0, 5.9604644775390625e-08 ;  /* 0x00000001ff0c7431 */ /* 0x000fe400000001ff */
[----:B------:R-:W-:Y:S01]  /*56b0*/  IMAD.MOV.U32 R8, RZ, RZ, 0x70 ;  /* 0x00000070ff087424 */ /* 0x000fe200078e00ff */
[----:B------:R2:W3:Y:S01]  /*56c0*/  LDC.64 R14, c[0x4][R2] ;  /* 0x01000000020e7b82 */ /* 0x0004e20000000a00 */
[----:B------:R-:W4:Y:S01]  /*56d0*/  LDCU.64 UR6, c[0x4][0x88] ;  /* 0x01001100ff0677ac */ /* 0x000f220008000a00 */
[----:B------:R-:W-:Y:S01]  /*56e0*/  IMAD.MOV.U32 R13, RZ, RZ, RZ ;  /* 0x000000ffff0d7224 */ /* 0x000fe200078e00ff */
[----:B------:R-:W2:Y:S01]  /*56f0*/  LDCU.64 UR4, c[0x4][0x8] ;  /* 0x01000100ff0477ac */ /* 0x000ea20008000a00 */
[----:B-1----:R-:W-:Y:S01]  /*5700*/  MOV R5, UR9 ;  /* 0x0000000900057c02 */ /* 0x002fe20008000f00 */
[----:B------:R-:W-:Y:S01]  /*5710*/  IMAD.U32 R4, RZ, RZ, UR8 ;  /* 0x00000008ff047e24 */ /* 0x000fe2000f8e00ff */
[----:B----4-:R-:W-:Y:S01]  /*5720*/  MOV R7, UR7 ;  /* 0x0000000700077c02 */ /* 0x010fe20008000f00 */
[----:B------:R-:W-:Y:S01]  /*5730*/  IMAD.U32 R6, RZ, RZ, UR6 ;  /* 0x00000006ff067e24 */ /* 0x000fe2000f8e00ff */
[----:B--2---:R-:W-:Y:S01]  /*5740*/  MOV R11, UR5 ;  /* 0x00000005000b7c02 */ /* 0x004fe20008000f00 */
[----:B------:R-:W-:Y:S02]  /*5750*/  IMAD.U32 R10, RZ, RZ, UR4 ;  /* 0x00000004ff0a7e24 */ /* 0x000fe4000f8e00ff */
[----:B------:R-:W-:Y:S07]  /*5760*/  LEPC R20, `(.L_x_96) ;  /* 0x000000001014794e */ /* 0x000fee0000000000 */
[----:B---3-5:R-:W-:Y:S05]  /*5770*/  CALL.ABS.NOINC R14 ;  /* 0x000000000e007343 */ /* 0x028fea0003c00000 */
.L_x_96:
[----:B------:R-:W1:Y:S01]  /*5780*/  LDCU.64 UR8, c[0x4][0x80] ;  /* 0x01001000ff0877ac */ /* 0x000e620008000a00 */
[----:B------:R-:W2:Y:S01]  /*5790*/  LDC.64 R2, c[0x4][R2] ;  /* 0x0100000002027b82 */ /* 0x000ea20000000a00 */
[----:B------:R-:W-:Y:S02]  /*57a0*/  HFMA2 R12, -RZ, RZ, 0, 5.9604644775390625e-08 ;  /* 0x00000001ff0c7431 */ /* 0x000fe400000001ff */
[----:B------:R-:W-:Y:S02]  /*57b0*/  IMAD.MOV.U32 R8, RZ, RZ, 0x70 ;  /* 0x00000070ff087424 */ /* 0x000fe400078e00ff */
[----:B------:R-:W-:Y:S01]  /*57c0*/  IMAD.MOV.U32 R13, RZ, RZ, RZ ;  /* 0x000000ffff0d7224 */ /* 0x000fe200078e00ff */
[----:B------:R-:W3:Y:S01]  /*57d0*/  LDCU.64 UR6, c[0x4][0x88] ;  /* 0x01001100ff0677ac */ /* 0x000ee20008000a00 */
[----:B------:R-:W4:Y:S01]  /*57e0*/  LDCU.64 UR4, c[0x4][0x8] ;  /* 0x01000100ff0477ac */ /* 0x000f220008000a00 */
[----:B-1----:R-:W-:Y:S02]  /*57f0*/  MOV R4, UR8 ;  /* 0x0000000800047c02 */ /* 0x002fe40008000f00 */
[----:B------:R-:W-:Y:S02]  /*5800*/  MOV R5, UR9 ;  /* 0x0000000900057c02 */ /* 0x000fe40008000f00 */
[----:B---3--:R-:W-:Y:S01]  /*5810*/  MOV R7, UR7 ;  /* 0x0000000700077c02 */ /* 0x008fe20008000f00 */
[----:B------:R-:W-:Y:S01]  /*5820*/  IMAD.U32 R6, RZ, RZ, UR6 ;  /* 0x00000006ff067e24 */ /* 0x000fe2000f8e00ff */
[----:B----4-:R-:W-:Y:S01]  /*5830*/  MOV R11, UR5 ;  /* 0x00000005000b7c02 */ /* 0x010fe20008000f00 */
[----:B------:R-:W-:Y:S02]  /*5840*/  IMAD.U32 R10, RZ, RZ, UR4 ;  /* 0x00000004ff0a7e24 */ /* 0x000fe4000f8e00ff */
[----:B------:R-:W-:Y:S07]  /*5850*/  LEPC R20, `(.L_x_95) ;  /* 0x000000001014794e */ /* 0x000fee0000000000 */
[----:B--2---:R-:W-:Y:S05]  /*5860*/  CALL.ABS.NOINC R2 ;  /* 0x0000000002007343 */ /* 0x004fea0003c00000 */
.L_x_95:
[----:B------:R-:W-:Y:S05]  /*5870*/  BSYNC.RECONVERGENT B6 ;  /* 0x0000000000067941 */ /* 0x000fea0003800200 */
.L_x_94:
[----:B------:R-:W-:Y:S01]  /*5880*/  ISETP.NE.U32.AND P4, PT, R82, RZ, PT ;  /* 0x000000ff5200720c */ /* 0x000fe20003f85070 */
[----:B------:R-:W-:Y:S01]  /*5890*/  UISETP.NE.AND UP2, UPT, UR50, URZ, UPT ;  /* 0x000000ff3200728c */ /* 0x000fe2000bf45270 */
[----:B------:R-:W-:Y:S01]  /*58a0*/  ISETP.NE.U32.AND P2, PT, RZ, UR38, PT ;  /* 0x00000026ff007c0c */ /* 0x000fe2000bf45070 */
[----:B------:R-:W-:Y:S01]  /*58b0*/  UISETP.NE.U32.AND UP1, UPT, UR44, URZ, UPT ;  /* 0x000000ff2c00728c */ /* 0x000fe2000bf25070 */
[----:B------:R-:W-:Y:S01]  /*58c0*/  ISETP.NE.AND.EX P4, PT, R83, RZ, PT, P4 ;  /* 0x000000ff5300720c */ /* 0x000fe20003f85340 */
[----:B------:R-:W-:Y:S01]  /*58d0*/  UPLOP3.LUT UP0, UPT, UPT, UPT, UPT, 0x40, 0x4 ;  /* 0x000000000004789c */ /* 0x000fe20003f0e870 */
[----:B------:R-:W-:Y:S01]  /*58e0*/  ISETP.NE.AND.EX P2, PT, RZ, UR39, PT, P2 ;  /* 0x00000027ff007c0c */ /* 0x000fe2000bf45320 */
[----:B------:R-:W-:Y:S01]  /*58f0*/  UISETP.NE.AND.EX UP1, UPT, UR45, URZ, UPT, UP1 ;  /* 0x000000ff2d00728c */ /* 0x000fe2000bf25310 */
[----:B------:R-:W-:Y:S04]  /*5900*/  PLOP3.LUT P1, PT, PT, PT, UP2, 0x80, 0x8 ;  /* 0x000000000008781c */ /* 0x000fe80003f2f028 */
[----:B------:R-:W-:Y:S06]  /*5910*/  @UP2 UPLOP3.LUT UP0, UPT, UPT, UPT, UP1, 0x80, 0x8 ;  /* 0x000000000008289c */ /* 0x000fec0003f0f010 */
[----:B------:R-:W-:Y:S01]  /*5920*/  PLOP3.LUT P0, PT, PT, PT, UP0, 0x80, 0x8 ;  /* 0x000000000008781c */ /* 0x000fe20003f0f008 */
[----:B------:R-:W-:Y:S01]  /*5930*/  @!UPT UIADD3 URZ, UPT, UPT, URZ, URZ, URZ ;  /* 0x000000fffffff290 */ /* 0x000fe2000fffe0ff */
[----:B------:R-:W-:Y:S11]  /*5940*/  BRA.U !UP1, `(.L_x_97) ;  /* 0x0000000109387547 */ /* 0x000ff6000b800000 */
[----:B------:R-:W-:Y:S01]  /*5950*/  UISETP.NE.U32.AND UP0, UPT, UR38, URZ, UPT ;  /* 0x000000ff2600728c */ /* 0x000fe2000bf05070 */
[----:B------:R-:W-:Y:S02]  /*5960*/  HFMA2 R0, -RZ, RZ, 0, 5.9604644775390625e-08 ;  /* 0x00000001ff007431 */ /* 0x000fe400000001ff */
[----:B------:R-:W-:Y:S01]  /*5970*/  IMAD.MOV.U32 R88, RZ, RZ, 0x1 ;  /* 0x00000001ff587424 */ /* 0x000fe200078e00ff */
[----:B------:R-:W-:Y:S06]  /*5980*/  UISETP.NE.AND.EX UP0, UPT, UR39, URZ, UPT, UP0 ;  /* 0x000000ff2700728c */ /* 0x000fec000bf05300 */
[----:B------:R-:W-:Y:S05]  /*5990*/  PLOP3.LUT P3, PT, PT, PT, UP0, 0x80, 0x8 ;  /* 0x000000000008781c */ /* 0x000fea0003f6f008 */
[----:B------:R-:W1:Y:S01]  /*59a0*/  @UP0 LDCU.64 UR6, c[0x0][0x888] ;  /* 0x00011100ff0607ac */ /* 0x000e620008000a00 */
[----:B------:R-:W-:Y:S07]  /*59b0*/  @UP0 UIMAD UR4, UR36, UR44, URZ ;  /* 0x0000002c240402a4 */ /* 0x000fee000f8e02ff */
[----:B------:R-:W-:Y:S01]  /*59c0*/  @!P3 PRMT R88, R0, 0x7610, R88 ;  /* 0x000076100058b816 */ /* 0x000fe20000000058 */
[----:B-1----:R-:W-:Y:S03]  /*59d0*/  @UP0 UIMAD.WIDE UR6, UR4, 0x4, UR6 ;  /* 0x00000004040608a5 */ /* 0x002fe6000f8e0206 */
[----:B------:R-:W1:Y:S03]  /*59e0*/  @!UP0 LDCU UR4, c[0x0][0x880] ;  /* 0x00011000ff0487ac */ /* 0x000e660008000800 */
[----:B------:R-:W-:Y:S01]  /*59f0*/  IMAD.U32 R2, RZ, RZ, UR6 ;  /* 0x00000006ff027e24 */ /* 0x000fe2000f8e00ff */
[----:B------:R-:W-:Y:S05]  /*5a00*/  MOV R3, UR7 ;  /* 0x0000000700037c02 */ /* 0x000fea0008000f00 */
[----:B-----5:R2:W5:Y:S02]  /*5a10*/  @P3 LDG.E R49, desc[UR46][R2.64] ;  /* 0x0000002e02313981 */ /* 0x020564000c1e1900 */
[----:B-12---:R-:W-:Y:S02]  /*5a20*/  @!P3 IMAD.U32 R49, RZ, RZ, UR4 ;  /* 0x00000004ff31be24 */ /* 0x006fe4000f8e00ff */
.L_x_97:
[----:B------:R-:W-:Y:S05]  /*5a30*/  @!P4 BRA `(.L_x_98) ;  /* 0x000000000020c947 */ /* 0x000fea0003800000 */
[----:B------:R-:W-:Y:S04]  /*5a40*/  ISETP.NE.U32.AND P3, PT, R80, RZ, PT ;  /* 0x000000ff5000720c */ /* 0x000fe80003f65070 */
[----:B------:R-:W-:Y:S11]  /*5a50*/  ISETP.NE.AND.EX P3, PT, R81, RZ, PT, P3 ;  /* 0x000000ff5100720c */ /* 0x000ff60003f65330 */
[----:B------:R-:W-:Y:S02]  /*5a60*/  @!UPT UIADD3 URZ, UPT, UPT, URZ, URZ, URZ ;  /* 0x000000fffffff290 */ /* 0x000fe4000fffe0ff */
[----:B------:R-:W1:Y:S01]  /*5a70*/  @P3 LDC.64 R2, c[0x0][0x8a8] ;  /* 0x00022a00ff023b82 */ /* 0x000e620000000a00 */
[----:B------:R-:W-:Y:S04]  /*5a80*/  @P3 IMAD R0, R82, UR36, RZ ;  /* 0x0000002452003c24 */ /* 0x000fe8000f8e02ff */
[----:B-1----:R-:W-:Y:S05]  /*5a90*/  @P3 IMAD.WIDE R2, R0, 0x4, R2 ;  /* 0x0000000400023825 */ /* 0x002fea00078e0202 */
[----:B-----5:R1:W5:Y:S02]  /*5aa0*/  @P3 LDG.E R47, desc[UR46][R2.64] ;  /* 0x0000002e022f3981 */ /* 0x020364000c1e1900 */
[----:B-1----:R-:W2:Y:S02]  /*5ab0*/  @!P3 LDC R47, c[0x0][0x8a0] ;  /* 0x00022800ff2fbb82 */ /* 0x002ea40000000800 */
.L_x_98:
[----:B-----5:R-:W-:Y:S01]  /*5ac0*/  FSETP.NEU.AND P3, PT, R49, RZ, PT ;  /* 0x000000ff3100720b */ /* 0x020fe20003f6d000 */
[----:B------:R-:W-:Y:S01]  /*5ad0*/  BSSY B1, `(.L_x_99) ;  /* 0x0000039000017945 */ /* 0x000fe20003800000 */
[----:B------:R-:W-:Y:S01]  /*5ae0*/  SEL R3, RZ, 0xffffffff, P2 ;  /* 0xffffffffff037807 */ /* 0x000fe20001000000 */
[----:B------:R-:W-:Y:S01]  /*5af0*/  IMAD.MOV.U32 R66, RZ, RZ, 0x1 ;  /* 0x00000001ff427424 */ /* 0x000fe200078e00ff */
[----:B------:R-:W-:Y:S01]  /*5b00*/  @P1 LOP3.LUT P2, RZ, R88, 0xff, RZ, 0xc0, !PT ;  /* 0x000000ff58ff1812 */ /* 0x000fe2000784c0ff */
[----:B------:R-:W-:Y:S01]  /*5b10*/  IMAD R48, R45, 0x80, R46 ;  /* 0x000000802d307824 */ /* 0x000fe200078e022e */
[----:B------:R-:W-:Y:S01]  /*5b20*/  @P1 SEL R0, RZ, 0xffffffff, P3 ;  /* 0xffffffffff001807 */ /* 0x000fe20001800000 */
[----:B------:R-:W-:Y:S01]  /*5b30*/  IMAD R106, R101, -0x10, R99 ;  /* 0xfffffff0656a7824 */ /* 0x000fe200078e0263 */
[----:B------:R-:W-:Y:S01]  /*5b40*/  LOP3.LUT R97, R97, 0x1, RZ, 0x3c, !PT ;  /* 0x0000000161617812 */ /* 0x000fe200078e3cff */
[----:B------:R-:W-:Y:S01]  /*5b50*/  IMAD.MOV.U32 R65, RZ, RZ, RZ ;  /* 0x000000ffff417224 */ /* 0x000fe200078e00ff */
[----:B------:R-:W-:Y:S02]  /*5b60*/  @P0 SEL R0, R3, R0, !P2 ;  /* 0x0000000003000207 */ /* 0x000fe40005000000 */
[----:B------:R-:W-:Y:S02]  /*5b70*/  CS2R R78, SRZ ;  /* 0x00000000004e7805 */ /* 0x000fe4000001ff00 */
[----:B------:R-:W-:Y:S02]  /*5b80*/  LEA R64, R45, UR48, 0x3 ;  /* 0x000000302d407c11 */ /* 0x000fe4000f8e18ff */
[----:B------:R-:W-:Y:S02]  /*5b90*/  CS2R R76, SRZ ;  /* 0x00000000004c7805 */ /* 0x000fe4000001ff00 */
[----:B------:R-:W-:Y:S02]  /*5ba0*/  @P1 LOP3.LUT R0, R0, 0x1, RZ, 0xc0, !PT ;  /* 0x0000000100001812 */ /* 0x000fe400078ec0ff */
[----:B------:R-:W-:Y:S02]  /*5bb0*/  CS2R R70, SRZ ;  /* 0x0000000000467805 */ /* 0x000fe4000001ff00 */
[----:B------:R-:W-:Y:S02]  /*5bc0*/  PLOP3.LUT P2, PT, PT, PT, UP1, 0x80, 0x8 ;  /* 0x000000000008781c */ /* 0x000fe40003f4f018 */
[----:B------:R-:W-:Y:S02]  /*5bd0*/  CS2R R68, SRZ ;  /* 0x0000000000447805 */ /* 0x000fe4000001ff00 */
[----:B------:R-:W-:Y:S02]  /*5be0*/  ISETP.NE.U32.OR P5, PT, R0, 0x1, !P1 ;  /* 0x000000010000780c */ /* 0x000fe40004fa5470 */
[----:B------:R-:W-:Y:S02]  /*5bf0*/  CS2R R62, SRZ ;  /* 0x00000000003e7805 */ /* 0x000fe4000001ff00 */
[----:B------:R-:W-:Y:S02]  /*5c00*/  LOP3.LUT P4, R104, R88, 0xff, RZ, 0xc0, !PT ;  /* 0x000000ff58687812 */ /* 0x000fe4000788c0ff */
[----:B------:R-:W-:Y:S02]  /*5c10*/  CS2R R60, SRZ ;  /* 0x00000000003c7805 */ /* 0x000fe4000001ff00 */
[----:B------:R-:W-:Y:S02]  /*5c20*/  SEL R2, RZ, 0xffffffff, P3 ;  /* 0xffffffffff027807 */ /* 0x000fe40001800000 */
[----:B------:R-:W-:Y:S02]  /*5c30*/  CS2R R58, SRZ ;  /* 0x00000000003a7805 */ /* 0x000fe4000001ff00 */
[----:B------:R-:W-:Y:S02]  /*5c40*/  P2R R107, PR, RZ, 0x20 ;  /* 0x00000020ff6b7803 */ /* 0x000fe40000000000 */
[----:B------:R-:W-:Y:S02]  /*5c50*/  CS2R R56, SRZ ;  /* 0x0000000000387805 */ /* 0x000fe4000001ff00 */
[----:B------:R-:W-:Y:S02]  /*5c60*/  @P2 SEL R2, R3, R2, !P4 ;  /* 0x0000000203022207 */ /* 0x000fe40006000000 */
[----:B------:R-:W-:Y:S02]  /*5c70*/  @P5 SHF.L.U32 R0, R97, 0x1f, RZ ;  /* 0x0000001f61005819 */ /* 0x000fe400000006ff */
[----:B------:R-:W-:Y:S02]  /*5c80*/  LOP3.LUT R2, R2, 0x1, RZ, 0xc0, !PT ;  /* 0x0000000102027812 */ /* 0x000fe400078ec0ff */
[----:B------:R1:W3:Y:S02]  /*5c90*/  @P5 SYNCS.PHASECHK.TRANS64.TRYWAIT P1, [UR48+0xc0], R0 ;  /* 0x0000c000ff0055a7 */ /* 0x0002e40008021130 */
[----:B------:R-:W-:Y:S04]  /*5ca0*/  ISETP.NE.U32.AND P2, PT, R2, 0x1, PT ;  /* 0x000000010200780c */ /* 0x000fe80003f45070 */
[----:B------:R-:W-:Y:S02]  /*5cb0*/  P2R R67, PR, RZ, 0x4 ;  /* 0x00000004ff437803 */ /* 0x000fe40000000000 */
[----:B-1----:R-:W-:Y:S04]  /*5cc0*/  SHF.L.U32 R0, R96, 0x1f, RZ ;  /* 0x0000001f60007819 */ /* 0x002fe800000006ff */
[----:B------:R1:W4:Y:S01]  /*5cd0*/  SYNCS.PHASECHK.TRANS64.TRYWAIT P0, [R64+URZ+0x130], R0 ;  /* 0x00013000400075a7 */ /* 0x00032200080011ff */
[----:B---3--:R-:W-:Y:S01]  /*5ce0*/  @P5 SEL R66, RZ, 0x1, !P1 ;  /* 0x00000001ff425807 */ /* 0x008fe20004800000 */
[----:B-1----:R-:W-:Y:S06]  /*5cf0*/  @!P5 BRA `(.L_x_100) ;  /* 0x000000000058d947 */ /* 0x002fec0003800000 */
[----:B------:R-:W-:Y:S01]  /*5d00*/  IMAD.MOV.U32 R79, RZ, RZ, RZ ;  /* 0x000000ffff4f7224 */ /* 0x000fe200078e00ff */
[----:B------:R-:W-:Y:S01]  /*5d10*/  ISETP.NE.AND P1, PT, R66, RZ, PT ;  /* 0x000000ff4200720c */ /* 0x000fe20003f25270 */
[----:B------:R-:W-:Y:S01]  /*5d20*/  BSSY B0, `(.L_x_101) ;  /* 0x000000c000007945 */ /* 0x000fe20003800000 */
[----:B------:R-:W-:Y:S02]  /*5d30*/  CS2R R58, SRZ ;  /* 0x00000000003a7805 */ /* 0x000fe4000001ff00 */
[----:B------:R-:W-:Y:S02]  /*5d40*/  CS2R R56, SRZ ;  /* 0x0000000000387805 */ /* 0x000fe4000001ff00 */
[----:B------:R-:W-:Y:S02]  /*5d50*/  CS2R R62, SRZ ;  /* 0x00000000003e7805 */ /* 0x000fe4000001ff00 */
[----:B------:R-:W-:Y:S02]  /*5d60*/  CS2R R60, SRZ ;  /* 0x00000000003c7805 */ /* 0x000fe4000001ff00 */
[----:B------:R-:W-:Y:S02]  /*5d70*/  CS2R R70, SRZ ;  /* 0x0000000000467805 */ /* 0x000fe4000001ff00 */
[----:B------:R-:W-:Y:S02]  /*5d80*/  CS2R R68, SRZ ;  /* 0x0000000000447805 */ /* 0x000fe4000001ff00 */
[----:B------:R-:W-:Y:S01]  /*5d90*/  CS2R R76, SRZ ;  /* 0x00000000004c7805 */ /* 0x000fe2000001ff00 */
[----:B------:R-:W-:Y:S06]  /*5da0*/  @P1 BRA `(.L_x_102) ;  /* 0x00000000000c1947 */ /* 0x000fec0003800000 */
[----:B------:R-:W-:Y:S04]  /*5db0*/  SHF.L.U32 R3, R97, 0x1f, RZ ;  /* 0x0000001f61037819 */ /* 0x000fe800000006ff */
[----:B------:R-:W1:Y:S02]  /*5dc0*/  SYNCS.PHASECHK.TRANS64.TRYWAIT P1, [UR48+0xc0], R3 ;  /* 0x0000c003ff0075a7 */ /* 0x000e640008021130 */
[----:B-1----:R-:W-:Y:S05]  /*5dd0*/  @!P1 BRA `(.L_x_103) ;  /* 0x0000004000249947 */ /* 0x002fea0003800000 */
.L_x_102:
[----:B------:R-:W-:Y:S05]  /*5de0*/  BSYNC B0 ;  /* 0x0000000000007941 */ /* 0x000fea0003800000 */
.L_x_101:
[----:B------:R-:W-:Y:S01]  /*5df0*/  ISETP.NE.AND P1, PT, R67, RZ, PT ;  /* 0x000000ff4300720c */ /* 0x000fe20003f25270 */
[----:B------:R-:W-:Y:S11]  /*5e00*/  HFMA2 R65, -RZ, RZ, 0, 5.9604644775390625e-08 ;  /* 0x00000001ff417431 */ /* 0x000ff600000001ff */
[----:B------:R-:W-:Y:S01]  /*5e10*/  @!UPT UIADD3 URZ, UPT, UPT, URZ, URZ, URZ ;  /* 0x000000fffffff290 */ /* 0x000fe2000fffe0ff */
[----:B------:R3:W1:Y:S04]  /*5e20*/  @P1 LDS.128 R56, [R100] ;  /* 0x0000000064381984 */ /* 0x0006680000000c00 */
[----:B------:R3:W1:Y:S04]  /*5e30*/  @P1 LDS.128 R60, [R99+0x10] ;  /* 0x00001000633c1984 */ /* 0x0006680000000c00 */
[----:B------:R3:W1:Y:S04]  /*5e40*/  @P1 LDS.128 R68, [R98+0x20] ;  /* 0x0000200062441984 */ /* 0x0006680000000c00 */
[----:B------:R3:W1:Y:S02]  /*5e50*/  @P1 LDS.128 R76, [R106+0x30] ;  /* 0x000030006a4c1984 */ /* 0x0006640000000c00 */
.L_x_100:
[----:B------:R-:W-:Y:S05]  /*5e60*/  BSYNC B1 ;  /* 0x0000000000017941 */ /* 0x000fea0003800000 */
.L_x_99:
[----:B-1----:R-:W-:Y:S04]  /*5e70*/  SHF.R.U32.HI R2, RZ, 0x15, R48 ;  /* 0x00000015ff027819 */ /* 0x002fe80000011630 */
[----:B------:R-:W-:Y:S01]  /*5e80*/  LOP3.LUT P1, RZ, R2, 0x3, R92, 0x48, !PT ;  /* 0x0000000302ff7812 */ /* 0x000fe2000782485c */
[----:B------:R-:W-:Y:S01]  /*5e90*/  @!UPT UIADD3 URZ, UPT, UPT, URZ, URZ, URZ ;  /* 0x000000fffffff290 */ /* 0x000fe2000fffe0ff */
[----:B----4-:R-:W-:Y:S11]  /*5ea0*/  @P0 BRA `(.L_x_104) ;  /* 0x0000000000080947 */ /* 0x010ff60003800000 */
[----:B------:R-:W1:Y:S02]  /*5eb0*/  SYNCS.PHASECHK.TRANS64.TRYWAIT P0, [R64+URZ+0x130], R0 ;  /* 0x00013000400075a7 */ /* 0x000e6400080011ff */
[----:B-1----:R-:W-:Y:S05]  /*5ec0*/  @!P0 BRA `(.L_x_105) ;  /* 0x0000004000008947 */ /* 0x002fea0003800000 */
.L_x_104:
[----:B------:R-:W-:Y:S05]  /*5ed0*/  @!P1 BRA `(.L_x_106) ;  /* 0x0000000000409947 */ /* 0x000fea0003800000 */
[----:B------:R-:W4:Y:S01]  /*5ee0*/  LDCU.64 UR8, c[0x4][0x70] ;  /* 0x01000e00ff0877ac */ /* 0x000f220008000a00 */
[----:B------:R-:W-:Y:S01]  /*5ef0*/  MOV R3, 0x0 ;  /* 0x0000000000037802 */ /* 0x000fe20000000f00 */
[----:B------:R-:W-:Y:S02]  /*5f00*/  HFMA2 R12, -RZ, RZ, 0, 5.9604644775390625e-08 ;  /* 0x00000001ff0c7431 */ /* 0x000fe400000001ff */
[----:B------:R-:W-:Y:S02]  /*5f10*/  IMAD.MOV.U32 R8, RZ, RZ, 0x192 ;  /* 0x00000192ff087424 */ /* 0x000fe400078e00ff */
[----:B------:R-:W-:Y:S01]  /*5f20*/  IMAD.MOV.U32 R13, RZ, RZ, RZ ;  /* 0x000000ffff0d7224 */ /* 0x000fe200078e00ff */
[----:B------:R-:W5:Y:S01]  /*5f30*/  LDCU.64 UR6, c[0x4][0x78] ;  /* 0x01000f00ff0677ac */ /* 0x000f620008000a00 */
[----:B------:R-:W1:Y:S01]  /*5f40*/  LDC.64 R2, c[0x4][R3] ;  /* 0x0100000003027b82 */ /* 0x000e620000000a00 */
[----:B------:R-:W2:Y:S01]  /*5f50*/  LDCU.64 UR4, c[0x4][0x10] ;  /* 0x01000200ff0477ac */ /* 0x000ea20008000a00 */
[----:B----4-:R-:W-:Y:S01]  /*5f60*/  MOV R5, UR9 ;  /* 0x0000000900057c02 */ /* 0x010fe20008000f00 */
[----:B------:R-:W-:Y:S01]  /*5f70*/  IMAD.U32 R4, RZ, RZ, UR8 ;  /* 0x00000008ff047e24 */ /* 0x000fe2000f8e00ff */
[----:B-----5:R-:W-:Y:S01]  /*5f80*/  MOV R7, UR7 ;  /* 0x0000000700077c02 */ /* 0x020fe20008000f00 */
[----:B------:R-:W-:Y:S01]  /*5f90*/  IMAD.U32 R6, RZ, RZ, UR6 ;  /* 0x00000006ff067e24 */ /* 0x000fe2000f8e00ff */
[----:B--2---:R-:W-:Y:S01]  /*5fa0*/  MOV R11, UR5 ;  /* 0x00000005000b7c02 */ /* 0x004fe20008000f00 */
[----:B------:R-:W-:Y:S02]  /*5fb0*/  IMAD.U32 R10, RZ, RZ, UR4 ;  /* 0x00000004ff0a7e24 */ /* 0x000fe4000f8e00ff */
[----:B------:R-:W-:Y:S07]  /*5fc0*/  LEPC R20, `(.L_x_106) ;  /* 0x000000001014794e */ /* 0x000fee0000000000 */
[----:B-1-3--:R-:W-:Y:S05]  /*5fd0*/  CALL.ABS.NOINC R2 ;  /* 0x0000000002007343 */ /* 0x00afea0003c00000 */
.L_x_106:
[----:B------:R-:W-:Y:S05]  /*5fe0*/  WARPSYNC.ALL ;  /* 0x0000000000007948 */ /* 0x000fea0003800000 */
[----:B------:R-:W-:Y:S01]  /*5ff0*/  R2UR UR4, R48 ;  /* 0x00000000300472ca */ /* 0x000fe200000e0000 */
[--C-:B------:R-:W-:Y:S01]  /*6000*/  HADD2.F32 R50, -RZ, R56.reuse.H0_H0 ;  /* 0x20000038ff327230 */ /* 0x100fe20000004100 */
[----:B------:R-:W-:Y:S01]  /*6010*/  ISETP.NE.AND P0, PT, R102, RZ, PT ;  /* 0x000000ff6600720c */ /* 0x000fe20003f05270 */
[----:B------:R-:W-:Y:S01]  /*6020*/  HADD2.F32 R51, -RZ, R56.H1_H1 ;  /* 0x30000038ff337230 */ /* 0x000fe20000004100 */
[----:B------:R-:W-:Y:S01]  /*6030*/  BSSY.RECONVERGENT B0, `(.L_x_107) ;  /* 0x0000086000007945 */ /* 0x000fe20003800200 */
[--C-:B------:R-:W-:Y:S08]  /*6040*/  HADD2.F32 R52, -RZ, R57.reuse.H0_H0 ;  /* 0x20000039ff347230 */ /* 0x100ff00000004100 */
[----:B------:R-:W1:Y:S02]  /*6050*/  LDTM.x32 R4, tmem[UR4] ;  /* 0x00000004000479ee */ /* 0x000e6400082c0000 */
[C---:B-12---:R-:W-:Y:S01]  /*6060*/  FMUL R0, R47.reuse, R4 ;  /* 0x000000042f007220 */ /* 0x046fe20000400000 */
[C---:B------:R-:W-:Y:S01]  /*6070*/  FMUL R2, R47.reuse, R5 ;  /* 0x000000052f027220 */ /* 0x040fe20000400000 */
[C---:B------:R-:W-:Y:S01]  /*6080*/  FMUL R4, R47.reuse, R8 ;  /* 0x000000082f047220 */ /* 0x040fe20000400000 */
[----:B------:R-:W-:Y:S01]  /*6090*/  FMUL R3, R47, R6 ;  /* 0x000000062f037220 */ /* 0x000fe20000400000 */
[C---:B------:R-:W-:Y:S01]  /*60a0*/  FFMA R0, R49.reuse, R50, R0 ;  /* 0x0000003231007223 */ /* 0x040fe20000000000 */
[----:B------:R-:W-:Y:S01]  /*60b0*/  FFMA R2, R49, R51, R2 ;  /* 0x0000003331027223 */ /* 0x000fe20000000002 */
[C---:B------:R-:W-:Y:S01]  /*60c0*/  FMUL R5, R47.reuse, R9 ;  /* 0x000000092f057220 */ /* 0x040fe20000400000 */
        /* <DEDUP_REMOVED lines=16> */
[----:B------:R-:W-:Y:S02]  /*61d0*/  HADD2.F32 R32, -RZ, R57.H1_H1 ;  /* 0x30000039ff207230 */ /* 0x000fe40000004100 */
[C---:B------:R-:W-:Y:S01]  /*61e0*/  FMUL R26, R47.reuse, R30 ;  /* 0x0000001e2f1a7220 */ /* 0x040fe20000400000 */
[----:B------:R-:W-:Y:S01]  /*61f0*/  FMUL R29, R47, R33 ;  /* 0x000000212f1d7220 */ /* 0x000fe20000400000 */
[--C-:B------:R-:W-:Y:S02]  /*6200*/  HADD2.F32 R33, -RZ, R58.reuse.H0_H0 ;  /* 0x2000003aff217230 */ /* 0x100fe40000004100 */
[----:B------:R-:W-:Y:S01]  /*6210*/  FFMA R3, R49, R52, R3 ;  /* 0x0000003431037223 */ /* 0x000fe20000000003 */
[C---:B------:R-:W-:Y:S01]  /*6220*/  FMUL R7, R47.reuse, R7 ;  /* 0x000000072f077220 */ /* 0x040fe20000400000 */
[----:B------:R-:W-:Y:S01]  /*6230*/  FMUL R30, R47, R34 ;  /* 0x000000222f1e7220 */ /* 0x000fe20000400000 */
[----:B------:R-:W-:Y:S01]  /*6240*/  HADD2.F32 R34, -RZ, R58.H1_H1 ;  /* 0x3000003aff227230 */ /* 0x000fe20000004100 */
[----:B------:R-:W-:Y:S01]  /*6250*/  F2FP.F16.F32.PACK_AB R52, R2, R0 ;  /* 0x000000000234723e */ /* 0x000fe200000000ff */
[--C-:B------:R-:W-:Y:S02]  /*6260*/  HADD2.F32 R0, -RZ, R59.reuse.H0_H0 ;  /* 0x2000003bff007230 */ /* 0x100fe40000004100 */
[C---:B------:R-:W-:Y:S01]  /*6270*/  FFMA R7, R49.reuse, R32, R7 ;  /* 0x0000002031077223 */ /* 0x040fe20000000007 */
[----:B------:R-:W-:Y:S02]  /*6280*/  HADD2.F32 R2, -RZ, R59.H1_H1 ;  /* 0x3000003bff027230 */ /* 0x000fe40000004100 */
[C---:B------:R-:W-:Y:S01]  /*6290*/  FFMA R4, R49.reuse, R33, R4 ;  /* 0x0000002131047223 */ /* 0x040fe20000000004 */
[C---:B------:R-:W-:Y:S01]  /*62a0*/  FFMA R5, R49.reuse, R34, R5 ;  /* 0x0000002231057223 */ /* 0x040fe20000000005 */
[----:B------:R-:W-:Y:S01]  /*62b0*/  FFMA R6, R49, R0, R6 ;  /* 0x0000000031067223 */ /* 0x000fe20000000006 */
[--C-:B------:R-:W-:Y:S02]  /*62c0*/  HADD2.F32 R0, -RZ, R60.reuse.H0_H0 ;  /* 0x2000003cff007230 */ /* 0x100fe40000004100 */
[----:B------:R-:W-:Y:S01]  /*62d0*/  FMUL R11, R47, R11 ;  /* 0x0000000b2f0b7220 */ /* 0x000fe20000400000 */
[----:B------:R-:W-:Y:S01]  /*62e0*/  F2FP.F16.F32.PACK_AB R53, R7, R3 ;  /* 0x000000030735723e */ /* 0x000fe200000000ff */
[--C-:B------:R-:W-:Y:S02]  /*62f0*/  HADD2.F32 R3, -RZ, R61.reuse.H0_H0 ;  /* 0x2000003dff037230 */ /* 0x100fe40000004100 */
[----:B------:R-:W-:Y:S01]  /*6300*/  FMUL R15, R47, R15 ;  /* 0x0000000f2f0f7220 */ /* 0x000fe20000400000 */
[C---:B------:R-:W-:Y:S01]  /*6310*/  FFMA R11, R49.reuse, R2, R11 ;  /* 0x00000002310b7223 */ /* 0x040fe2000000000b */
[----:B------:R-:W-:Y:S02]  /*6320*/  HADD2.F32 R2, -RZ, R60.H1_H1 ;  /* 0x3000003cff027230 */ /* 0x000fe40000004100 */
[----:B------:R-:W-:Y:S01]  /*6330*/  FFMA R8, R49, R0, R8 ;  /* 0x0000000031087223 */ /* 0x000fe20000000008 */
[----:B------:R-:W-:Y:S02]  /*6340*/  HADD2.F32 R0, -RZ, R61.H1_H1 ;  /* 0x3000003dff007230 */ /* 0x000fe40000004100 */
[C---:B------:R-:W-:Y:S01]  /*6350*/  FMUL R19, R47.reuse, R19 ;  /* 0x000000132f137220 */ /* 0x040fe20000400000 */
[----:B------:R-:W-:Y:S01]  /*6360*/  FMUL R23, R47, R23 ;  /* 0x000000172f177220 */ /* 0x000fe20000400000 */
[C---:B------:R-:W-:Y:S01]  /*6370*/  FFMA R9, R49.reuse, R2, R9 ;  /* 0x0000000231097223 */ /* 0x040fe20000000009 */
[C---:B------:R-:W-:Y:S01]  /*6380*/  FFMA R10, R49.reuse, R3, R10 ;  /* 0x00000003310a7223 */ /* 0x040fe2000000000a */
[----:B------:R-:W-:Y:S01]  /*6390*/  FFMA R15, R49, R0, R15 ;  /* 0x00000000310f7223 */ /* 0x000fe2000000000f */
[--C-:B------:R-:W-:Y:S02]  /*63a0*/  HADD2.F32 R2, -RZ, R62.reuse.H0_H0 ;  /* 0x2000003eff027230 */ /* 0x100fe40000004100 */
[----:B------:R-:W-:Y:S01]  /*63b0*/  FMUL R27, R47, R27 ;  /* 0x0000001b2f1b7220 */ /* 0x000fe20000400000 */
[----:B------:R-:W-:Y:S01]  /*63c0*/  HADD2.F32 R0, -RZ, R62.H1_H1 ;  /* 0x3000003eff007230 */ /* 0x000fe20000004100 */
[----:B------:R-:W-:Y:S01]  /*63d0*/  F2FP.F16.F32.PACK_AB R54, R5, R4 ;  /* 0x000000040536723e */ /* 0x000fe200000000ff */
[--C-:B------:R-:W-:Y:S02]  /*63e0*/  HADD2.F32 R3, -RZ, R63.reuse.H0_H0 ;  /* 0x2000003fff037230 */ /* 0x100fe40000004100 */
[C---:B------:R-:W-:Y:S01]  /*63f0*/  FFMA R12, R49.reuse, R2, R12 ;  /* 0x00000002310c7223 */ /* 0x040fe2000000000c */
[--C-:B------:R-:W-:Y:S02]  /*6400*/  HADD2.F32 R2, -RZ, R68.reuse.H0_H0 ;  /* 0x20000044ff027230 */ /* 0x100fe40000004100 */
[C---:B------:R-:W-:Y:S01]  /*6410*/  FFMA R13, R49.reuse, R0, R13 ;  /* 0x00000000310d7223 */ /* 0x040fe2000000000d */
[----:B------:R-:W-:Y:S02]  /*6420*/  HADD2.F32 R0, -RZ, R63.H1_H1 ;  /* 0x3000003fff007230 */ /* 0x000fe40000004100 */
[----:B------:R-:W-:Y:S01]  /*6430*/  FFMA R14, R49, R3, R14 ;  /* 0x00000003310e7223 */ /* 0x000fe2000000000e */
[----:B------:R-:W-:Y:S01]  /*6440*/  HADD2.F32 R3, -RZ, R68.H1_H1 ;  /* 0x30000044ff037230 */ /* 0x000fe20000004100 */
[----:B------:R-:W-:Y:S01]  /*6450*/  F2FP.F16.F32.PACK_AB R55, R11, R6 ;  /* 0x000000060b37723e */ /* 0x000fe200000000ff */
[----:B------:R-:W-:Y:S01]  /*6460*/  FMUL R31, R47, R31 ;  /* 0x0000001f2f1f7220 */ /* 0x000fe20000400000 */
[C---:B------:R-:W-:Y:S01]  /*6470*/  FFMA R19, R49.reuse, R0, R19 ;  /* 0x0000000031137223 */ /* 0x040fe20000000013 */
[--C-:B------:R-:W-:Y:S02]  /*6480*/  HADD2.F32 R0, -RZ, R69.reuse.H0_H0 ;  /* 0x20000045ff007230 */ /* 0x100fe40000004100 */
[C---:B------:R-:W-:Y:S01]  /*6490*/  FFMA R16, R49.reuse, R2, R16 ;  /* 0x0000000231107223 */ /* 0x040fe20000000010 */
[----:B------:R1:W-:Y:S01]  /*64a0*/  STS.128 [R100], R52 ;  /* 0x0000003464007388 */ /* 0x0003e20000000c00 */
[C---:B------:R-:W-:Y:S01]  /*64b0*/  FFMA R17, R49.reuse, R3, R17 ;  /* 0x0000000331117223 */ /* 0x040fe20000000011 */
[----:B------:R-:W-:Y:S02]  /*64c0*/  HADD2.F32 R2, -RZ, R69.H1_H1 ;  /* 0x30000045ff027230 */ /* 0x000fe40000004100 */
[----:B------:R-:W-:Y:S01]  /*64d0*/  FFMA R18, R49, R0, R18 ;  /* 0x0000000031127223 */ /* 0x000fe20000000012 */
[--C-:B------:R-:W-:Y:S01]  /*64e0*/  HADD2.F32 R0, -RZ, R70.reuse.H0_H0 ;  /* 0x20000046ff007230 */ /* 0x100fe20000004100 */
[----:B------:R-:W-:Y:S01]  /*64f0*/  F2FP.F16.F32.PACK_AB R8, R9, R8 ;  /* 0x000000080908723e */ /* 0x000fe200000000ff */
[--C-:B------:R-:W-:Y:S02]  /*6500*/  HADD2.F32 R3, -RZ, R71.reuse.H0_H0 ;  /* 0x20000047ff037230 */ /* 0x100fe40000004100 */
[C---:B------:R-:W-:Y:S01]  /*6510*/  FFMA R23, R49.reuse, R2, R23 ;  /* 0x0000000231177223 */ /* 0x040fe20000000017 */
[----:B------:R-:W-:Y:S02]  /*6520*/  HADD2.F32 R2, -RZ, R70.H1_H1 ;  /* 0x30000046ff027230 */ /* 0x000fe40000004100 */
[----:B------:R-:W-:Y:S01]  /*6530*/  FFMA R20, R49, R0, R20 ;  /* 0x0000000031147223 */ /* 0x000fe20000000014 */
[----:B------:R-:W-:Y:S01]  /*6540*/  HADD2.F32 R0, -RZ, R71.H1_H1 ;  /* 0x30000047ff007230 */ /* 0x000fe20000004100 */
[----:B------:R-:W-:Y:S01]  /*6550*/  F2FP.F16.F32.PACK_AB R9, R15, R10 ;  /* 0x0000000a0f09723e */ /* 0x000fe200000000ff */
[----:B------:R-:W-:Y:S02]  /*6560*/  HADD2.F32 R4, -RZ, R79.H0_H0 ;  /* 0x2000004fff047230 */ /* 0x000fe40000004100 */
[C---:B------:R-:W-:Y:S01]  /*6570*/  FFMA R21, R49.reuse, R2, R21 ;  /* 0x0000000231157223 */ /* 0x040fe20000000015 */
[C---:B------:R-:W-:Y:S01]  /*6580*/  FFMA R22, R49.reuse, R3, R22 ;  /* 0x0000000331167223 */ /* 0x040fe20000000016 */
[----:B------:R-:W-:Y:S01]  /*6590*/  FFMA R27, R49, R0, R27 ;  /* 0x00000000311b7223 */ /* 0x000fe2000000001b */
[--C-:B------:R-:W-:Y:S01]  /*65a0*/  HADD2.F32 R2, -RZ, R76.reuse.H0_H0 ;  /* 0x2000004cff027230 */ /* 0x100fe20000004100 */
[----:B------:R-:W-:Y:S01]  /*65b0*/  F2FP.F16.F32.PACK_AB R10, R13, R12 ;  /* 0x0000000c0d0a723e */ /* 0x000fe200000000ff */
[----:B------:R-:W-:Y:S01]  /*65c0*/  HADD2.F32 R0, -RZ, R76.H1_H1 ;  /* 0x3000004cff007230 */ /* 0x000fe20000004100 */
[----:B------:R-:W-:Y:S01]  /*65d0*/  F2FP.F16.F32.PACK_AB R11, R19, R14 ;  /* 0x0000000e130b723e */ /* 0x000fe200000000ff */
[--C-:B------:R-:W-:Y:S02]  /*65e0*/  HADD2.F32 R3, -RZ, R77.reuse.H0_H0 ;  /* 0x2000004dff037230 */ /* 0x100fe40000004100 */
[C---:B------:R-:W-:Y:S01]  /*65f0*/  FFMA R24, R49.reuse, R2, R24 ;  /* 0x0000000231187223 */ /* 0x040fe20000000018 */
[--C-:B------:R-:W-:Y:S02]  /*6600*/  HADD2.F32 R2, -RZ, R78.reuse.H0_H0 ;  /* 0x2000004eff027230 */ /* 0x100fe40000004100 */
[C---:B------:R-:W-:Y:S01]  /*6610*/  FFMA R25, R49.reuse, R0, R25 ;  /* 0x0000000031197223 */ /* 0x040fe20000000019 */
[----:B------:R1:W-:Y:S01]  /*6620*/  STS.128 [R99+0x10], R8 ;  /* 0x0000100863007388 */ /* 0x0003e20000000c00 */
[----:B------:R-:W-:Y:S02]  /*6630*/  HADD2.F32 R0, -RZ, R77.H1_H1 ;  /* 0x3000004dff007230 */ /* 0x000fe40000004100 */
[----:B------:R-:W-:Y:S01]  /*6640*/  FFMA R26, R49, R3, R26 ;  /* 0x00000003311a7223 */ /* 0x000fe2000000001a */
[----:B------:R-:W-:Y:S01]  /*6650*/  HADD2.F32 R3, -RZ, R78.H1_H1 ;  /* 0x3000004eff037230 */ /* 0x000fe20000004100 */
[----:B------:R-:W-:Y:S01]  /*6660*/  F2FP.F16.F32.PACK_AB R16, R17, R16 ;  /* 0x000000101110723e */ /* 0x000fe200000000ff */
[----:B------:R-:W-:Y:S01]  /*6670*/  HADD2.F32 R5, -RZ, R79.H1_H1 ;  /* 0x3000004fff057230 */ /* 0x000fe20000004100 */
[----:B------:R-:W-:Y:S01]  /*6680*/  F2FP.F16.F32.PACK_AB R17, R23, R18 ;  /* 0x000000121711723e */ /* 0x000fe200000000ff */
[----:B------:R-:W-:Y:S01]  /*6690*/  FFMA R31, R49, R0, R31 ;  /* 0x00000000311f7223 */ /* 0x000fe2000000001f */
[----:B------:R-:W-:Y:S01]  /*66a0*/  FMUL R35, R47, R35 ;  /* 0x000000232f237220 */ /* 0x000fe20000400000 */
[----:B------:R-:W-:Y:S01]  /*66b0*/  F2FP.F16.F32.PACK_AB R18, R21, R20 ;  /* 0x000000141512723e */ /* 0x000fe200000000ff */
[----:B------:R-:W-:Y:S01]  /*66c0*/  FFMA R28, R49, R2, R28 ;  /* 0x00000002311c7223 */ /* 0x000fe2000000001c */
[----:B------:R-:W-:Y:S01]  /*66d0*/  F2FP.F16.F32.PACK_AB R19, R27, R22 ;  /* 0x000000161b13723e */ /* 0x000fe200000000ff */
[C---:B------:R-:W-:Y:S01]  /*66e0*/  FFMA R29, R49.reuse, R3, R29 ;  /* 0x00000003311d7223 */ /* 0x040fe2000000001d */
[C---:B------:R-:W-:Y:S01]  /*66f0*/  FFMA R30, R49.reuse, R4, R30 ;  /* 0x00000004311e7223 */ /* 0x040fe2000000001e */
[----:B------:R-:W-:Y:S01]  /*6700*/  FFMA R35, R49, R5, R35 ;  /* 0x0000000531237223 */ /* 0x000fe20000000023 */
[----:B------:R-:W-:Y:S01]  /*6710*/  F2FP.F16.F32.PACK_AB R24, R25, R24 ;  /* 0x000000181918723e */ /* 0x000fe200000000ff */
[----:B------:R1:W-:Y:S01]  /*6720*/  STS.128 [R98+0x20], R16 ;  /* 0x0000201062007388 */ /* 0x0003e20000000c00 */
[----:B------:R-:W-:Y:S02]  /*6730*/  F2FP.F16.F32.PACK_AB R25, R31, R26 ;  /* 0x0000001a1f19723e */ /* 0x000fe400000000ff */
[----:B------:R-:W-:Y:S02]  /*6740*/  F2FP.F16.F32.PACK_AB R26, R29, R28 ;  /* 0x0000001c1d1a723e */ /* 0x000fe400000000ff */
[----:B------:R-:W-:Y:S05]  /*6750*/  F2FP.F16.F32.PACK_AB R27, R35, R30 ;  /* 0x0000001e231b723e */ /* 0x000fea00000000ff */
[----:B------:R1:W-:Y:S01]  /*6760*/  STS.128 [R106+0x30], R24 ;  /* 0x000030186a007388 */ /* 0x0003e20000000c00 */
[----:B------:R-:W-:Y:S01]  /*6770*/  @!PT LDS RZ, [RZ] ;  /* 0x00000000fffff984 */ /* 0x000fe20000000800 */
[----:B------:R-:W-:Y:S01]  /*6780*/  @!PT LDS RZ, [RZ] ;  /* 0x00000000fffff984 */ /* 0x000fe20000000800 */
[----:B------:R-:W-:Y:S01]  /*6790*/  @!PT LDS RZ, [RZ] ;  /* 0x00000000fffff984 */ /* 0x000fe20000000800 */
[----:B------:R-:W-:Y:S01]  /*67a0*/  @!PT LDS RZ, [RZ] ;  /* 0x00000000fffff984 */ /* 0x000fe20000000800 */
[----:B------:R2:W-:Y:S07]  /*67b0*/  MEMBAR.ALL.CTA ;  /* 0x0000000000007992 */ /* 0x0005ee0000008000 */
[----:B--2---:R-:W2:Y:S02]  /*67c0*/  FENCE.VIEW.ASYNC.S ;  /* 0x00000000000073c6 */ /* 0x004ea40000000000 */
[----:B--2---:R-:W-:Y:S06]  /*67d0*/  BAR.SYNC.DEFER_BLOCKING 0x1, 0x80 ;  /* 0x0042000000007b1d */ /* 0x004fec0000010000 */
[----:B------:R-:W-:Y:S05]  /*67e0*/  @P0 BRA `(.L_x_108) ;  /* 0x0000000000280947 */ /* 0x000fea0003800000 */
[----:B------:R-:W-:Y:S02]  /*67f0*/  UIADD3 UR4, UPT, UPT, UR48, 0x200, URZ ;  /* 0x0000020030047890 */ /* 0x000fe4000fffe0ff */
[----:B------:R-:W-:Y:S01]  /*6800*/  UIADD3 UR6, UP0, UPT, UR52, 0x680, URZ ;  /* 0x0000068034067890 */ /* 0x000fe2000ff1e0ff */
[----:B------:R-:W-:Y:S03]  /*6810*/  UMOV UR43, UR36 ;  /* 0x00000024002b7c82 */ /* 0x000fe60008000000 */
[----:B------:R-:W-:Y:S01]  /*6820*/  MOV R93, UR4 ;  /* 0x00000004005d7c02 */ /* 0x000fe20008000f00 */
[----:B------:R-:W-:Y:S03]  /*6830*/  UIADD3.X UR7, UPT, UPT, URZ, UR53, URZ, UP0, !UPT ;  /* 0x00000035ff077290 */ /* 0x000fe600087fe4ff */
[----:B------:R-:W-:Y:S11]  /*6840*/  R2UR UR40, R93 ;  /* 0x000000005d2872ca */ /* 0x000ff600000e0000 */
[----:B------:R-:W-:Y:S02]  /*6850*/  @!UPT UIADD3 URZ, UPT, UPT, URZ, URZ, URZ ;  /* 0x000000fffffff290 */ /* 0x000fe4000fffe0ff */
[----:B------:R2:W-:Y:S01]  /*6860*/  UTMASTG.3D [UR40], [UR6] ;  /* 0x00000028060073b5 */ /* 0x0005e20008010000 */
[----:B------:R0:W-:Y:S01]  /*6870*/  UTMACMDFLUSH ;  /* 0x00000000000079b7 */ /* 0x0001e20000000000 */
[----:B--2---:R-:W-:Y:S04]  /*6880*/  DEPBAR.LE SB0, 0x1 ;  /* 0x000080400000791a */ /* 0x004fe80000000000 */
.L_x_108:
[----:B------:R-:W-:Y:S05]  /*6890*/  BSYNC.RECONVERGENT B0 ;  /* 0x0000000000007941 */ /* 0x000fea0003800200 */
.L_x_107:
[----:B------:R-:W-:Y:S01]  /*68a0*/  BAR.SYNC.DEFER_BLOCKING 0x1, 0x80 ;  /* 0x0042000000007b1d */ /* 0x000fe20000010000 */
[----:B------:R-:W-:Y:S01]  /*68b0*/  ISETP.NE.AND P1, PT, R107, RZ, PT ;  /* 0x000000ff6b00720c */ /* 0x000fe20003f25270 */
[----:B------:R-:W-:Y:S01]  /*68c0*/  UISETP.NE.AND UP0, UPT, UR49, URZ, UPT ;  /* 0x000000ff3100728c */ /* 0x000fe2000bf05270 */
[----:B------:R-:W-:Y:S11]  /*68d0*/  LEA R2, R65, UR48, 0x3 ;  /* 0x0000003041027c11 */ /* 0x000ff6000f8e18ff */
[----:B------:R-:W-:Y:S01]  /*68e0*/  @P1 SHF.L.U32 R3, R97, 0x1f, RZ ;  /* 0x0000001f61031819 */ /* 0x000fe200000006ff */
[----:B------:R-:W-:Y:S06]  /*68f0*/  BRA.U !UP0, `(.L_x_109) ;  /* 0x0000000108247547 */ /* 0x000fec000b800000 */
[----:B------:R-:W-:Y:S01]  /*6900*/  IMAD.U32 R4, RZ, RZ, UR51 ;  /* 0x00000033ff047e24 */ /* 0x000fe2000f8e00ff */
[----:B------:R-:W-:Y:S01]  /*6910*/  MOV R0, UR37 ;  /* 0x0000002500007c02 */ /* 0x000fe20008000f00 */
[----:B------:R-:W-:Y:S03]  /*6920*/  UIADD3 UR51, UPT, UPT, UR51, 0x1, URZ ;  /* 0x0000000133337890 */ /* 0x000fe6000fffe0ff */
[----:B------:R-:W-:Y:S01]  /*6930*/  @P1 LEA R4, R4, UR48, 0x3 ;  /* 0x0000003004041c11 */ /* 0x000fe2000f8e18ff */
[----:B------:R-:W-:Y:S04]  /*6940*/  UISETP.NE.AND UP0, UPT, UR51, 0x4, UPT ;  /* 0x000000043300788c */ /* 0x000fe8000bf05270 */
[----:B------:R-:W-:Y:S01]  /*6950*/  @P1 VIADD R4, R4, 0xe0 ;  /* 0x000000e004041836 */ /* 0x000fe20000000000 */
[----:B------:R-:W-:Y:S04]  /*6960*/  USEL UR51, UR51, URZ, UP0 ;  /* 0x000000ff33337287 */ /* 0x000fe80008000000 */
[----:B------:R-:W-:Y:S04]  /*6970*/  @P1 PRMT R0, R0, 0x654, R4 ;  /* 0x0000065400001816 */ /* 0x000fe80000000004 */
[----:B------:R2:W-:Y:S04]  /*6980*/  @P1 SYNCS.ARRIVE.TRANS64.RED.A1T0 RZ, [R0+URZ], RZ ;  /* 0x000000ff00ff19a7 */ /* 0x0005e800081004ff */
.L_x_109:
[----:B------:R-:W4:Y:S01]  /*6990*/  @P1 SYNCS.PHASECHK.TRANS64.TRYWAIT P0, [R2+URZ+0xc0], R3 ;  /* 0x0000c003020015a7 */ /* 0x000f2200080011ff */
[----:B------:R-:W-:Y:S01]  /*69a0*/  BSSY B1, `(.L_x_110) ;  /* 0x0000016000017945 */ /* 0x000fe20003800000 */
[----:B----4-:R-:W-:Y:S03]  /*69b0*/  @P1 SEL R66, RZ, 0x1, !P0 ;  /* 0x00000001ff421807 */ /* 0x010fe60004000000 */
[----:B------:R-:W-:Y:S05]  /*69c0*/  @!P1 BRA `(.L_x_111) ;  /* 0x00000000004c9947 */ /* 0x000fea0003800000 */
[----:B------:R-:W-:Y:S01]  /*69d0*/  ISETP.NE.AND P0, PT, R66, RZ, PT ;  /* 0x000000ff4200720c */ /* 0x000fe20003f05270 */
[----:B------:R-:W-:Y:S01]  /*69e0*/  BSSY B0, `(.L_x_112) ;  /* 0x000000b000007945 */ /* 0x000fe20003800000 */
[----:B------:R-:W-:Y:S11]  /*69f0*/  ISETP.NE.AND P1, PT, R67, RZ, PT ;  /* 0x000000ff4300720c */ /* 0x000ff60003f25270 */
[----:B------:R-:W-:Y:S02]  /*6a00*/  @!UPT UIADD3 URZ, UPT, UPT, URZ, URZ, URZ ;  /* 0x000000fffffff290 */ /* 0x000fe4000fffe0ff */
[C---:B------:R-:W-:Y:S01]  /*6a10*/  @P1 IMAD R6, R65.reuse, 0x2000, R100 ;  /* 0x0000200041061824 */ /* 0x040fe200078e0264 */
[C---:B------:R-:W-:Y:S01]  /*6a20*/  @P1 LEA R4, R65.reuse, R98, 0xd ;  /* 0x0000006241041211 */ /* 0x040fe200078e68ff */
[C---:B------:R-:W-:Y:S02]  /*6a30*/  @P1 IMAD R5, R65.reuse, 0x2000, R99 ;  /* 0x0000200041051824 */ /* 0x040fe400078e0263 */
[----:B------:R-:W-:Y:S01]  /*6a40*/  @P1 IMAD R3, R65, 0x2000, R106 ;  /* 0x0000200041031824 */ /* 0x000fe200078e026a */
[----:B------:R-:W-:Y:S06]  /*6a50*/  @P0 BRA `(.L_x_113) ;  /* 0x00000000000c0947 */ /* 0x000fec0003800000 */
[----:B--2---:R-:W-:Y:S04]  /*6a60*/  SHF.L.U32 R0, R97, 0x1f, RZ ;  /* 0x0000001f61007819 */ /* 0x004fe800000006ff */
[----:B------:R-:W2:Y:S02]  /*6a70*/  SYNCS.PHASECHK.TRANS64.TRYWAIT P0, [R2+URZ+0xc0], R0 ;  /* 0x0000c000020075a7 */ /* 0x000ea400080011ff */
[----:B--2---:R-:W-:Y:S05]  /*6a80*/  @!P0 BRA `(.L_x_114) ;  /* 0x0000003400248947 */ /* 0x004fea0003800000 */
.L_x_113:
[----:B------:R-:W-:Y:S05]  /*6a90*/  BSYNC B0 ;  /* 0x0000000000007941 */ /* 0x000fea0003800000 */
.L_x_112:
[----:B------:R-:W-:Y:S02]  /*6aa0*/  ISETP.NE.AND P0, PT, R67, RZ, PT ;  /* 0x000000ff4300720c */ /* 0x000fe40003f05270 */
[----:B------:R-:W-:Y:S11]  /*6ab0*/  IADD3 R65, PT, PT, R65, 0x1, RZ ;  /* 0x0000000141417810 */ /* 0x000ff60007ffe0ff */
[----:B------:R4:W1:Y:S04]  /*6ac0*/  @P0 LDS.128 R56, [R6] ;  /* 0x0000000006380984 */ /* 0x0008680000000c00 */
[----:B------:R4:W1:Y:S04]  /*6ad0*/  @P0 LDS.128 R60, [R5+0x10] ;  /* 0x00001000053c0984 */ /* 0x0008680000000c00 */
[----:B------:R4:W1:Y:S04]  /*6ae0*/  @P0 LDS.128 R68, [R4+0x20] ;  /* 0x0000200004440984 */ /* 0x0008680000000c00 */
[----:B------:R4:W1:Y:S02]  /*6af0*/  @P0 LDS.128 R76, [R3+0x30] ;  /* 0x00003000034c0984 */ /* 0x0008640000000c00 */
.L_x_111:
[----:B------:R-:W-:Y:S05]  /*6b00*/  BSYNC B1 ;  /* 0x0000000000017941 */ /* 0x000fea0003800000 */
.L_x_110:
[----:B--2---:R-:W-:Y:S05]  /*6b10*/  VIADD R0, R48, 0x20 ;  /* 0x0000002030007836 */ /* 0x004fea0000000000 */
[----:B------:R-:W-:Y:S04]  /*6b20*/  SHF.R.U32.HI R0, RZ, 0x15, R0 ;  /* 0x00000015ff007819 */ /* 0x000fe80000011600 */
[----:B------:R-:W-:Y:S11]  /*6b30*/  LOP3.LUT P0, RZ, R0, 0x3, R92, 0x48, !PT ;  /* 0x0000000300ff7812 */ /* 0x000ff6000780485c */
[----:B------:R-:W-:Y:S02]  /*6b40*/  @!UPT UIADD3 URZ, UPT, UPT, URZ, URZ, URZ ;  /* 0x000000fffffff290 */ /* 0x000fe4000fffe0ff */
[----:B------:R-:W-:Y:S05]  /*6b50*/  @!P0 BRA `(.L_x_115) ;  /* 0x0000000000408947 */ /* 0x000fea0003800000 */
[----:B------:R-:W2:Y:S01]  /*6b60*/  LDCU.64 UR8, c[0x4][0x70] ;  /* 0x01000e00ff0877ac */ /* 0x000ea20008000a00 */
[----:B----4-:R-:W-:Y:S01]  /*6b70*/  MOV R3, 0x0 ;  /* 0x0000000000037802 */ /* 0x010fe20000000f00 */
[----:B------:R-:W-:Y:S02]  /*6b80*/  HFMA2 R12, -RZ, RZ, 0, 5.9604644775390625e-08 ;  /* 0x00000001ff0c7431 */ /* 0x000fe400000001ff */
[----:B-1----:R-:W-:Y:S02]  /*6b90*/  IMAD.MOV.U32 R8, RZ, RZ, 0x192 ;  /* 0x00000192ff087424 */ /* 0x002fe400078e00ff */
[----:B------:R-:W-:Y:S01]  /*6ba0*/  IMAD.MOV.U32 R13, RZ, RZ, RZ ;  /* 0x000000ffff0d7224 */ /* 0x000fe200078e00ff */
[----:B------:R-:W1:Y:S01]  /*6bb0*/  LDCU.64 UR6, c[0x4][0x78] ;  /* 0x01000f00ff0677ac */ /* 0x000e620008000a00 */
[----:B------:R-:W4:Y:S01]  /*6bc0*/  LDC.64 R2, c[0x4][R3] ;  /* 0x0100000003027b82 */ /* 0x000f220000000a00 */
[----:B------:R-:W5:Y:S01]  /*6bd0*/  LDCU.64 UR4, c[0x4][0x10] ;  /* 0x01000200ff0477ac */ /* 0x000f620008000a00 */
[----:B--2---:R-:W-:Y:S01]  /*6be0*/  MOV R5, UR9 ;  /* 0x0000000900057c02 */ /* 0x004fe20008000f00 */
[----:B------:R-:W-:Y:S01]  /*6bf0*/  IMAD.U32 R4, RZ, RZ, UR8 ;  /* 0x00000008ff047e24 */ /* 0x000fe2000f8e00ff */
[----:B-1----:R-:W-:Y:S01]  /*6c00*/  MOV R7, UR7 ;  /* 0x0000000700077c02 */ /* 0x002fe20008000f00 */
[----:B------:R-:W-:Y:S01]  /*6c10*/  IMAD.U32 R6, RZ, RZ, UR6 ;  /* 0x00000006ff067e24 */ /* 0x000fe2000f8e00ff */
[----:B-----5:R-:W-:Y:S01]  /*6c20*/  MOV R11, UR5 ;  /* 0x00000005000b7c02 */ /* 0x020fe20008000f00 */
[----:B------:R-:W-:Y:S02]  /*6c30*/  IMAD.U32 R10, RZ, RZ, UR4 ;  /* 0x00000004ff0a7e24 */ /* 0x000fe4000f8e00ff */
[----:B------:R-:W-:Y:S07]  /*6c40*/  LEPC R20, `(.L_x_115) ;  /* 0x000000001014794e */ /* 0x000fee0000000000 */
[----:B---34-:R-:W-:Y:S05]  /*6c50*/  CALL.ABS.NOINC R2 ;  /* 0x0000000002007343 */ /* 0x018fea0003c00000 */
.L_x_115:
[----:B------:R-:W-:Y:S05]  /*6c60*/  WARPSYNC.ALL ;  /* 0x0000000000007948 */ /* 0x000fea0003800000 */
[----:B------:R-:W-:Y:S01]  /*6c70*/  R2UR UR4, R48 ;  /* 0x00000000300472ca */ /* 0x000fe200000e0000 */
[--C-:B-1--4-:R-:W-:Y:S01]  /*6c80*/  HADD2.F32 R3, -RZ, R56.reuse.H0_H0 ;  /* 0x20000038ff037230 */ /* 0x112fe20000004100 */
[----:B------:R-:W-:Y:S01]  /*6c90*/  ISETP.NE.AND P6, PT, R107, RZ, PT ;  /* 0x000000ff6b00720c */ /* 0x000fe20003fc5270 */
[--C-:B------:R-:W-:Y:S01]  /*6ca0*/  HADD2.F32 R51, -RZ, R57.reuse.H1_H1 ;  /* 0x30000039ff337230 */ /* 0x100fe20000004100 */
[----:B------:R-:W-:Y:S01]  /*6cb0*/  MOV R50, UR51 ;  /* 0x0000003300327c02 */ /* 0x000fe20008000f00 */
[----:B------:R-:W-:Y:S01]  /*6cc0*/  BSSY.RECONVERGENT B0, `(.L_x_116) ;  /* 0x000008c000007945 */ /* 0x000fe20003800200 */
[----:B------:R-:W-:Y:S02]  /*6cd0*/  MOV R72, UR37 ;  /* 0x0000002500487c02 */ /* 0x000fe40008000f00 */
[----:B------:R-:W-:Y:S05]  /*6ce0*/  ISETP.NE.AND P0, PT, R102, RZ, PT ;  /* 0x000000ff6600720c */ /* 0x000fea0003f05270 */
[----:B------:R-:W1:Y:S02]  /*6cf0*/  LDTM.x32 R4, tmem[UR4+0x20] ;  /* 0x00002004000479ee */ /* 0x000e6400082c0000 */
[----:B------:R-:W-:Y:S04]  /*6d00*/  @P6 LEA R50, R50, UR48, 0x3 ;  /* 0x0000003032326c11 */ /* 0x000fe8000f8e18ff */
[----:B------:R-:W-:Y:S04]  /*6d10*/  @P6 IADD3 R50, PT, PT, R50, 0xe0, RZ ;  /* 0x000000e032326810 */ /* 0x000fe80007ffe0ff */
[----:B------:R-:W-:Y:S01]  /*6d20*/  @P6 PRMT R72, R72, 0x654, R50 ;  /* 0x0000065448486816 */ /* 0x000fe20000000032 */
[----:B------:R-:W-:Y:S02]  /*6d30*/  HADD2.F32 R50, -RZ, R57.H0_H0 ;  /* 0x20000039ff327230 */ /* 0x000fe40000004100 */
[C---:B-1----:R-:W-:Y:S01]  /*6d40*/  FMUL R0, R47.reuse, R4 ;  /* 0x000000042f007220 */ /* 0x042fe20000400000 */
[----:B------:R-:W-:Y:S02]  /*6d50*/  HADD2.F32 R4, -RZ, R56.H1_H1 ;  /* 0x30000038ff047230 */ /* 0x000fe40000004100 */
[C---:B------:R-:W-:Y:S01]  /*6d60*/  FMUL R2, R47.reuse, R5 ;  /* 0x000000052f027220 */ /* 0x040fe20000400000 */
[----:B------:R-:W-:Y:S01]  /*6d70*/  FMUL R7, R47, R7 ;  /* 0x000000072f077220 */ /* 0x000fe20000400000 */
[----:B------:R-:W-:Y:S01]  /*6d80*/  FFMA R0, R49, R3, R0 ;  /* 0x0000000331007223 */ /* 0x000fe20000000000 */
[----:B------:R-:W-:Y:S01]  /*6d90*/  FMUL R3, R47, R6 ;  /* 0x000000062f037220 */ /* 0x000fe20000400000 */
[----:B------:R-:W-:Y:S01]  /*6da0*/  FFMA R2, R49, R4, R2 ;  /* 0x0000000431027223 */ /* 0x000fe20000000002 */
[C---:B------:R-:W-:Y:S01]  /*6db0*/  FMUL R4, R47.reuse, R8 ;  /* 0x000000082f047220 */ /* 0x040fe20000400000 */
[----:B------:R-:W-:Y:S01]  /*6dc0*/  FMUL R8, R47, R12 ;  /* 0x0000000c2f087220 */ /* 0x000fe20000400000 */
[----:B------:R-:W-:Y:S01]  /*6dd0*/  FFMA R3, R49, R50, R3 ;  /* 0x0000003231037223 */ /* 0x000fe20000000003 */
[C---:B------:R-:W-:Y:S01]  /*6de0*/  FMUL R12, R47.reuse, R16 ;  /* 0x000000102f0c7220 */ /* 0x040fe20000400000 */
[C---:B------:R-:W-:Y:S01]  /*6df0*/  FMUL R16, R47.reuse, R20 ;  /* 0x000000142f107220 */ /* 0x040fe20000400000 */
[C---:B------:R-:W-:Y:S01]  /*6e00*/  FMUL R20, R47.reuse, R24 ;  /* 0x000000182f147220 */ /* 0x040fe20000400000 */
[C---:B------:R-:W-:Y:S01]  /*6e10*/  FMUL R24, R47.reuse, R28 ;  /* 0x0000001c2f187220 */ /* 0x040fe20000400000 */
[C---:B------:R-:W-:Y:S01]  /*6e20*/  FMUL R28, R47.reuse, R32 ;  /* 0x000000202f1c7220 */ /* 0x040fe20000400000 */
[--C-:B------:R-:W-:Y:S01]  /*6e30*/  HADD2.F32 R32, -RZ, R58.reuse.H0_H0 ;  /* 0x2000003aff207230 */ /* 0x100fe20000004100 */
[----:B------:R-:W-:Y:S01]  /*6e40*/  F2FP.F16.F32.PACK_AB R52, R2, R0 ;  /* 0x000000000234723e */ /* 0x000fe200000000ff */
[----:B------:R-:W-:Y:S02]  /*6e50*/  HADD2.F32 R0, -RZ, R58.H1_H1 ;  /* 0x3000003aff007230 */ /* 0x000fe40000004100 */
[----:B------:R-:W-:Y:S01]  /*6e60*/  FMUL R5, R47, R9 ;  /* 0x000000092f057220 */ /* 0x000fe20000400000 */
[--C-:B------:R-:W-:Y:S02]  /*6e70*/  HADD2.F32 R2, -RZ, R59.reuse.H0_H0 ;  /* 0x2000003bff027230 */ /* 0x100fe40000004100 */
[C---:B------:R-:W-:Y:S01]  /*6e80*/  FFMA R7, R49.reuse, R51, R7 ;  /* 0x0000003331077223 */ /* 0x040fe20000000007 */
[C---:B------:R-:W-:Y:S01]  /*6e90*/  FFMA R4, R49.reuse, R32, R4 ;  /* 0x0000002031047223 */ /* 0x040fe20000000004 */
[----:B------:R-:W-:Y:S02]  /*6ea0*/  HADD2.F32 R32, -RZ, R59.H1_H1 ;  /* 0x3000003bff207230 */ /* 0x000fe40000004100 */
[----:B------:R-:W-:Y:S01]  /*6eb0*/  FFMA R5, R49, R0, R5 ;  /* 0x0000000031057223 */ /* 0x000fe20000000005 */
[--C-:B------:R-:W-:Y:S01]  /*6ec0*/  HADD2.F32 R0, -RZ, R60.reuse.H0_H0 ;  /* 0x2000003cff007230 */ /* 0x100fe20000004100 */
[----:B------:R-:W-:Y:S01]  /*6ed0*/  F2FP.F16.F32.PACK_AB R53, R7, R3 ;  /* 0x000000030735723e */ /* 0x000fe200000000ff */
[----:B------:R-:W-:Y:S01]  /*6ee0*/  FMUL R6, R47, R10 ;  /* 0x0000000a2f067220 */ /* 0x000fe20000400000 */
[--C-:B------:R-:W-:Y:S01]  /*6ef0*/  HADD2.F32 R3, -RZ, R61.reuse.H0_H0 ;  /* 0x2000003dff037230 */ /* 0x100fe20000004100 */
[----:B------:R-:W-:Y:S01]  /*6f00*/  F2FP.F16.F32.PACK_AB R54, R5, R4 ;  /* 0x000000040536723e */ /* 0x000fe200000000ff */
[----:B------:R-:W-:Y:S01]  /*6f10*/  FMUL R11, R47, R11 ;  /* 0x0000000b2f0b7220 */ /* 0x000fe20000400000 */
[----:B------:R-:W-:Y:S01]  /*6f20*/  FFMA R6, R49, R2, R6 ;  /* 0x0000000231067223 */ /* 0x000fe20000000006 */
[----:B------:R-:W-:Y:S02]  /*6f30*/  HADD2.F32 R2, -RZ, R60.H1_H1 ;  /* 0x3000003cff027230 */ /* 0x000fe40000004100 */
[----:B------:R-:W-:Y:S01]  /*6f40*/  FMUL R9, R47, R13 ;  /* 0x0000000d2f097220 */ /* 0x000fe20000400000 */
[C---:B------:R-:W-:Y:S01]  /*6f50*/  FFMA R11, R49.reuse, R32, R11 ;  /* 0x00000020310b7223 */ /* 0x040fe2000000000b */
[----:B------:R-:W-:Y:S01]  /*6f60*/  FFMA R8, R49, R0, R8 ;  /* 0x0000000031087223 */ /* 0x000fe20000000008 */
[C---:B------:R-:W-:Y:S01]  /*6f70*/  FMUL R10, R47.reuse, R14 ;  /* 0x0000000e2f0a7220 */ /* 0x040fe20000400000 */
[----:B------:R-:W-:Y:S02]  /*6f80*/  HADD2.F32 R0, -RZ, R61.H1_H1 ;  /* 0x3000003dff007230 */ /* 0x000fe40000004100 */
[----:B------:R-:W-:Y:S01]  /*6f90*/  FMUL R15, R47, R15 ;  /* 0x0000000f2f0f7220 */ /* 0x000fe20000400000 */
[C---:B------:R-:W-:Y:S01]  /*6fa0*/  FFMA R9, R49.reuse, R2, R9 ;  /* 0x0000000231097223 */ /* 0x040fe20000000009 */
[C---:B------:R-:W-:Y:S01]  /*6fb0*/  FFMA R10, R49.reuse, R3, R10 ;  /* 0x00000003310a7223 */ /* 0x040fe2000000000a */
[--C-:B------:R-:W-:Y:S02]  /*6fc0*/  HADD2.F32 R2, -RZ, R62.reuse.H0_H0 ;  /* 0x2000003eff027230 */ /* 0x100fe40000004100 */
[----:B------:R-:W-:Y:S01]  /*6fd0*/  FFMA R15, R49, R0, R15 ;  /* 0x00000000310f7223 */ /* 0x000fe2000000000f */
[----:B------:R-:W-:Y:S02]  /*6fe0*/  HADD2.F32 R3, -RZ, R62.H1_H1 ;  /* 0x3000003eff037230 */ /* 0x000fe40000004100 */
[C---:B------:R-:W-:Y:S01]  /*6ff0*/  FMUL R13, R47.reuse, R17 ;  /* 0x000000112f0d7220 */ /* 0x040fe20000400000 */
[--C-:B------:R-:W-:Y:S02]  /*7000*/  HADD2.F32 R0, -RZ, R63.reuse.H0_H0 ;  /* 0x2000003fff007230 */ /* 0x100fe40000004100 */
[----:B------:R-:W-:Y:S01]  /*7010*/  FMUL R14, R47, R18 ;  /* 0x000000122f0e7220 */ /* 0x000fe20000400000 */
[C---:B------:R-:W-:Y:S01]  /*7020*/  FFMA R12, R49.reuse, R2, R12 ;  /* 0x00000002310c7223 */ /* 0x040fe2000000000c */
[C---:B------:R-:W-:Y:S01]  /*7030*/  FFMA R13, R49.reuse, R3, R13 ;  /* 0x00000003310d7223 */ /* 0x040fe2000000000d */
[----:B------:R-:W-:Y:S02]  /*7040*/  HADD2.F32 R2, -RZ, R63.H1_H1 ;  /* 0x3000003fff027230 */ /* 0x000fe40000004100 */
[----:B------:R-:W-:Y:S01]  /*7050*/  FFMA R14, R49, R0, R14 ;  /* 0x00000000310e7223 */ /* 0x000fe2000000000e */
[C---:B------:R-:W-:Y:S01]  /*7060*/  FMUL R19, R47.reuse, R19 ;  /* 0x000000132f137220 */ /* 0x040fe20000400000 */
[--C-:B------:R-:W-:Y:S02]  /*7070*/  HADD2.F32 R0, -RZ, R68.reuse.H0_H0 ;  /* 0x20000044ff007230 */ /* 0x100fe40000004100 */
[----:B------:R-:W-:Y:S01]  /*7080*/  FMUL R17, R47, R21 ;  /* 0x000000152f117220 */ /* 0x000fe20000400000 */
[--C-:B------:R-:W-:Y:S02]  /*7090*/  HADD2.F32 R3, -RZ, R69.reuse.H0_H0 ;  /* 0x20000045ff037230 */ /* 0x100fe40000004100 */
[C---:B------:R-:W-:Y:S01]  /*70a0*/  FFMA R19, R49.reuse, R2, R19 ;  /* 0x0000000231137223 */ /* 0x040fe20000000013 */
[----:B------:R-:W-:Y:S02]  /*70b0*/  HADD2.F32 R2, -RZ, R68.H1_H1 ;  /* 0x30000044ff027230 */ /* 0x000fe40000004100 */
        /* <DEDUP_REMOVED lines=9> */
[----:B------:R-:W-:Y:S01]  /*7150*/  FMUL R21, R47, R25 ;  /* 0x000000192f157220 */ /* 0x000fe20000400000 */
[----:B------:R-:W-:Y:S01]  /*7160*/  F2FP.F16.F32.PACK_AB R55, R11, R6 ;  /* 0x000000060b37723e */ /* 0x000fe200000000ff */
[--C-:B------:R-:W-:Y:S02]  /*7170*/  HADD2.F32 R3, -RZ, R71.reuse.H0_H0 ;  /* 0x20000047ff037230 */ /* 0x100fe40000004100 */
[----:B------:R-:W-:Y:S01]  /*7180*/  FMUL R22, R47, R26 ;  /* 0x0000001a2f167220 */ /* 0x000fe20000400000 */
[C---:B------:R-:W-:Y:S01]  /*7190*/  FFMA R20, R49.reuse, R2, R20 ;  /* 0x0000000231147223 */ /* 0x040fe20000000014 */
[C---:B------:R-:W-:Y:S01]  /*71a0*/  FFMA R21, R49.reuse, R0, R21 ;  /* 0x0000000031157223 */ /* 0x040fe20000000015 */
[----:B------:R1:W-:Y:S01]  /*71b0*/  STS.128 [R100+0x2000], R52 ;  /* 0x0020003464007388 */ /* 0x0003e20000000c00 */
[----:B------:R-:W-:Y:S02]  /*71c0*/  HADD2.F32 R0, -RZ, R71.H1_H1 ;  /* 0x30000047ff007230 */ /* 0x000fe40000004100 */
[----:B------:R-:W-:Y:S01]  /*71d0*/  FFMA R22, R49, R3, R22 ;  /* 0x0000000331167223 */ /* 0x000fe20000000016 */
[----:B------:R-:W-:Y:S01]  /*71e0*/  FMUL R27, R47, R27 ;  /* 0x0000001b2f1b7220 */ /* 0x000fe20000400000 */
[--C-:B------:R-:W-:Y:S01]  /*71f0*/  HADD2.F32 R2, -RZ, R76.reuse.H0_H0 ;  /* 0x2000004cff027230 */ /* 0x100fe20000004100 */
[----:B------:R-:W-:Y:S01]  /*7200*/  F2FP.F16.F32.PACK_AB R8, R9, R8 ;  /* 0x000000080908723e */ /* 0x000fe200000000ff */
[----:B------:R-:W-:Y:S01]  /*7210*/  HADD2.F32 R3, -RZ, R76.H1_H1 ;  /* 0x3000004cff037230 */ /* 0x000fe20000004100 */
[----:B------:R-:W-:Y:S01]  /*7220*/  F2FP.F16.F32.PACK_AB R9, R15, R10 ;  /* 0x0000000a0f09723e */ /* 0x000fe200000000ff */
[----:B------:R-:W-:Y:S01]  /*7230*/  FMUL R25, R47, R29 ;  /* 0x0000001d2f197220 */ /* 0x000fe20000400000 */
[--C-:B------:R-:W-:Y:S01]  /*7240*/  HADD2.F32 R4, -RZ, R77.reuse.H0_H0 ;  /* 0x2000004dff047230 */ /* 0x100fe20000004100 */
[----:B------:R-:W-:Y:S01]  /*7250*/  F2FP.F16.F32.PACK_AB R10, R13, R12 ;  /* 0x0000000c0d0a723e */ /* 0x000fe200000000ff */
[----:B------:R-:W-:Y:S01]  /*7260*/  FMUL R26, R47, R30 ;  /* 0x0000001e2f1a7220 */ /* 0x000fe20000400000 */
[----:B------:R-:W-:Y:S01]  /*7270*/  F2FP.F16.F32.PACK_AB R11, R19, R14 ;  /* 0x0000000e130b723e */ /* 0x000fe200000000ff */
[C---:B------:R-:W-:Y:S01]  /*7280*/  FFMA R27, R49.reuse, R0, R27 ;  /* 0x00000000311b7223 */ /* 0x040fe2000000001b */
[C---:B------:R-:W-:Y:S01]  /*7290*/  FFMA R24, R49.reuse, R2, R24 ;  /* 0x0000000231187223 */ /* 0x040fe20000000018 */
[----:B------:R-:W-:Y:S02]  /*72a0*/  HADD2.F32 R0, -RZ, R77.H1_H1 ;  /* 0x3000004dff007230 */ /* 0x000fe40000004100 */
[----:B------:R-:W-:Y:S01]  /*72b0*/  FFMA R25, R49, R3, R25 ;  /* 0x0000000331197223 */ /* 0x000fe20000000019 */
[----:B------:R1:W-:Y:S01]  /*72c0*/  STS.128 [R99+0x2010], R8 ;  /* 0x0020100863007388 */ /* 0x0003e20000000c00 */
[----:B------:R-:W-:Y:S01]  /*72d0*/  FMUL R31, R47, R31 ;  /* 0x0000001f2f1f7220 */ /* 0x000fe20000400000 */
[--C-:B------:R-:W-:Y:S02]  /*72e0*/  HADD2.F32 R2, -RZ, R78.reuse.H0_H0 ;  /* 0x2000004eff027230 */ /* 0x100fe40000004100 */
[----:B------:R-:W-:Y:S01]  /*72f0*/  FFMA R26, R49, R4, R26 ;  /* 0x00000004311a7223 */ /* 0x000fe2000000001a */
[----:B------:R-:W-:Y:S02]  /*7300*/  HADD2.F32 R3, -RZ, R78.H1_H1 ;  /* 0x3000004eff037230 */ /* 0x000fe40000004100 */
[----:B------:R-:W-:Y:S01]  /*7310*/  FMUL R29, R47, R33 ;  /* 0x000000212f1d7220 */ /* 0x000fe20000400000 */
[--C-:B------:R-:W-:Y:S01]  /*7320*/  HADD2.F32 R4, -RZ, R79.reuse.H0_H0 ;  /* 0x2000004fff047230 */ /* 0x100fe20000004100 */
[----:B------:R-:W-:Y:S01]  /*7330*/  F2FP.F16.F32.PACK_AB R16, R17, R16 ;  /* 0x000000101110723e */ /* 0x000fe200000000ff */
[----:B------:R-:W-:Y:S01]  /*7340*/  FMUL R30, R47, R34 ;  /* 0x000000222f1e7220 */ /* 0x000fe20000400000 */
        /* <DEDUP_REMOVED lines=14> */
[----:B------:R-:W-:Y:S02]  /*7430*/  F2FP.F16.F32.PACK_AB R27, R35, R30 ;  /* 0x0000001e231b723e */ /* 0x000fe400000000ff */
[----:B------:R-:W-:Y:S02]  /*7440*/  LEA R0, R65, UR48, 0x3 ;  /* 0x0000003041007c11 */ /* 0x000fe4000f8e18ff */
[----:B------:R-:W-:Y:S01]  /*7450*/  @P6 SHF.L.U32 R2, R97, 0x1f, RZ ;  /* 0x0000001f61026819 */ /* 0x000fe200000006ff */
        /* <DEDUP_REMOVED lines=9> */
[----:B------:R-:W-:Y:S02]  /*74f0*/  UIADD3 UR8, UP0, UPT, UR52, 0x680, URZ ;  /* 0x0000068034087890 */ /* 0x000fe4000ff1e0ff */
[----:B------:R-:W-:Y:S02]  /*7500*/  UIADD3 UR5, UPT, UPT, UR41, 0x20, URZ ;  /* 0x0000002029057890 */ /* 0x000fe4000fffe0ff */
[----:B------:R-:W-:Y:S02]  /*7510*/  UIADD3 UR4, UPT, UPT, UR48, 0x2200, URZ ;  /* 0x0000220030047890 */ /* 0x000fe4000fffe0ff */
[----:B------:R-:W-:Y:S01]  /*7520*/  UIADD3.X UR9, UPT, UPT, URZ, UR53, URZ, UP0, !UPT ;  /* 0x00000035ff097290 */ /* 0x000fe200087fe4ff */
[----:B------:R-:W-:Y:S01]  /*7530*/  UMOV UR6, UR42 ;  /* 0x0000002a00067c82 */ /* 0x000fe20008000000 */
[----:B------:R-:W-:Y:S07]  /*7540*/  UMOV UR7, UR36 ;  /* 0x0000002400077c82 */ /* 0x000fee0008000000 */
[----:B------:R2:W-:Y:S01]  /*7550*/  UTMASTG.3D [UR4], [UR8] ;  /* 0x00000004080073b5 */ /* 0x0005e20008010000 */
[----:B------:R0:W-:Y:S01]  /*7560*/  UTMACMDFLUSH ;  /* 0x00000000000079b7 */ /* 0x0001e20000000000 */
[----:B--2---:R-:W-:Y:S04]  /*7570*/  DEPBAR.LE SB0, 0x1 ;  /* 0x000080400000791a */ /* 0x004fe80000000000 */
.L_x_117:
[----:B------:R-:W-:Y:S05]  /*7580*/  BSYNC.RECONVERGENT B0 ;  /* 0x0000000000007941 */ /* 0x000fea0003800200 */
.L_x_116:
[----:B------:R-:W-:Y:S01]  /*7590*/  BAR.SYNC.DEFER_BLOCKING 0x1, 0x80 ;  /* 0x0042000000007b1d */ /* 0x000fe20000010000 */
[----:B------:R-:W-:Y:S04]  /*75a0*/  UIADD3 UR40, UPT, UPT, UR51, 0x1, URZ ;  /* 0x0000000133287890 */ /* 0x000fe8000fffe0ff */
[----:B------:R-:W-:Y:S04]  /*75b0*/  UISETP.NE.AND UP0, UPT, UR40, 0x4, UPT ;  /* 0x000000042800788c */ /* 0x000fe8000bf05270 */
[----:B------:R-:W-:Y:S01]  /*75c0*/  USEL UR40, UR40, URZ, UP0 ;  /* 0x000000ff28287287 */ /* 0x000fe20008000000 */
[----:B------:R2:W-:Y:S01]  /*75d0*/  @P6 SYNCS.ARRIVE.TRANS64.RED.A1T0 RZ, [R72+URZ], RZ ;  /* 0x000000ff48ff69a7 */ /* 0x0005e200081004ff */
[----:B------:R-:W-:Y:S01]  /*75e0*/  BSSY B1, `(.L_x_118) ;  /* 0x0000017000017945 */ /* 0x000fe20003800000 */
[----:B------:R-:W4:Y:S02]  /*75f0*/  @P6 SYNCS.PHASECHK.TRANS64.TRYWAIT P0, [R0+URZ+0xc0], R2 ;  /* 0x0000c002000065a7 */ /* 0x000f2400080011ff */
[----:B----4-:R-:W-:Y:S01]  /*7600*/  @P6 SEL R66, RZ, 0x1, !P0 ;  /* 0x00000001ff426807 */ /* 0x010fe20004000000 */
[----:B--2---:R-:W-:Y:S06]  /*7610*/  @!P6 BRA `(.L_x_119) ;  /* 0x00000000004ce947 */ /* 0x004fec0003800000 */
        /* <DEDUP_REMOVED lines=9> */
[----:B------:R-:W-:Y:S04]  /*76b0*/  SHF.L.U32 R6, R97, 0x1f, RZ ;  /* 0x0000001f61067819 */ /* 0x000fe800000006ff */
[----:B------:R-:W2:Y:S02]  /*76c0*/  SYNCS.PHASECHK.TRANS64.TRYWAIT P0, [R0+URZ+0xc0], R6 ;  /* 0x0000c006000075a7 */ /* 0x000ea400080011ff */
[----:B--2---:R-:W-:Y:S05]  /*76d0*/  @!P0 BRA `(.L_x_122) ;  /* 0x0000002800248947 */ /* 0x004fea0003800000 */
.L_x_121:
[----:B------:R-:W-:Y:S05]  /*76e0*/  BSYNC B0 ;  /* 0x0000000000007941 */ /* 0x000fea0003800000 */
.L_x_120:
[----:B------:R-:W-:Y:S02]  /*76f0*/  ISETP.NE.AND P0, PT, R67, RZ, PT ;  /* 0x000000ff4300720c */ /* 0x000fe40003f05270 */
[----:B------:R-:W-:Y:S11]  /*7700*/  IADD3 R65, PT, PT, R65, 0x1, RZ ;  /* 0x0000000141417810 */ /* 0x000ff60007ffe0ff */
[----:B------:R4:W1:Y:S04]  /*7710*/  @P0 LDS.128 R56, [R5] ;  /* 0x0000000005380984 */ /* 0x0008680000000c00 */
[----:B------:R4:W1:Y:S04]  /*7720*/  @P0 LDS.128 R60, [R4+0x10] ;  /* 0x00001000043c0984 */ /* 0x0008680000000c00 */
[----:B------:R4:W1:Y:S04]  /*7730*/  @P0 LDS.128 R68, [R3+0x20] ;  /* 0x0000200003440984 */ /* 0x0008680000000c00 */
[----:B------:R4:W1:Y:S02]  /*7740*/  @P0 LDS.128 R76, [R2+0x30] ;  /* 0x00003000024c0984 */ /* 0x0008640000000c00 */
.L_x_119:
[----:B------:R-:W-:Y:S05]  /*7750*/  BSYNC B1 ;  /* 0x0000000000017941 */ /* 0x000fea0003800000 */
.L_x_118:
        /* <DEDUP_REMOVED lines=21> */
.L_x_123:
        /* <DEDUP_REMOVED lines=146> */
.L_x_125:
[----:B------:R-:W-:Y:S05]  /*81d0*/  BSYNC.RECONVERGENT B0 ;  /* 0x0000000000007941 */ /* 0x000fea0003800200 */
.L_x_124:
        /* <DEDUP_REMOVED lines=21> */
.L_x_129:
[----:B------:R-:W-:Y:S05]  /*8330*/  BSYNC B0 ;  /* 0x0000000000007941 */ /* 0x000fea0003800000 */
.L_x_128:
[----:B------:R-:W-:Y:S11]  /*8340*/  ISETP.NE.AND P0, PT, R67, RZ, PT ;  /* 0x000000ff4300720c */ /* 0x000ff60003f05270 */
[----:B------:R-:W-:Y:S02]  /*8350*/  @!UPT UIADD3 URZ, UPT, UPT, URZ, URZ, URZ ;  /* 0x000000fffffff290 */ /* 0x000fe4000fffe0ff */
[----:B------:R4:W1:Y:S04]  /*8360*/  @P0 LDS.128 R56, [R4] ;  /* 0x0000000004380984 */ /* 0x0008680000000c00 */
[----:B------:R4:W1:Y:S04]  /*8370*/  @P0 LDS.128 R60, [R3+0x10] ;  /* 0x00001000033c0984 */ /* 0x0008680000000c00 */
[----:B------:R4:W1:Y:S04]  /*8380*/  @P0 LDS.128 R68, [R2+0x20] ;  /* 0x0000200002440984 */ /* 0x0008680000000c00 */
[----:B------:R4:W1:Y:S02]  /*8390*/  @P0 LDS.128 R76, [R65+0x30] ;  /* 0x00003000414c0984 */ /* 0x0008640000000c00 */
.L_x_127:
[----:B------:R-:W-:Y:S05]  /*83a0*/  BSYNC B1 ;  /* 0x0000000000017941 */ /* 0x000fea0003800000 */
.L_x_126:
        /* <DEDUP_REMOVED lines=21> */
.L_x_131:
[----:B------:R-:W-:Y:S01]  /*8500*/  ISETP.NE.AND P0, PT, R102, RZ, PT ;  /* 0x000000ff6600720c */ /* 0x000fe20003f05270 */
[----:B------:R-:W-:Y:S05]  /*8510*/  WARPSYNC.ALL ;  /* 0x0000000000007948 */ /* 0x000fea0003800000 */
[----:B------:R-:W-:Y:S01]  /*8520*/  R2UR UR4, R48 ;  /* 0x00000000300472ca */ /* 0x000fe200000e0000 */
[--C-:B-1----:R-:W-:Y:S01]  /*8530*/  HADD2.F32 R0, -RZ, R56.reuse.H0_H0 ;  /* 0x20000038ff007230 */ /* 0x102fe20000004100 */
[----:B------:R-:W-:Y:S01]  /*8540*/  R2UR UR5, R64 ;  /* 0x00000000400572ca */ /* 0x000fe200000e0000 */
[----:B----4-:R-:W-:Y:S01]  /*8550*/  HADD2.F32 R2, -RZ, R56.H1_H1 ;  /* 0x30000038ff027230 */ /* 0x010fe20000004100 */
[----:B------:R-:W-:Y:S01]  /*8560*/  BSSY.RECONVERGENT B0, `(.L_x_132) ;  /* 0x0000089000007945 */ /* 0x000fe20003800200 */
[--C-:B------:R-:W-:Y:S02]  /*8570*/  HADD2.F32 R3, -RZ, R57.reuse.H0_H0 ;  /* 0x20000039ff037230 */ /* 0x100fe40000004100 */
[----:B------:R-:W-:Y:S02]  /*8580*/  HADD2.F32 R48, -RZ, R57.H1_H1 ;  /* 0x30000039ff307230 */ /* 0x000fe40000004100 */
[--C-:B------:R-:W-:Y:S02]  /*8590*/  HADD2.F32 R50, -RZ, R58.reuse.H0_H0 ;  /* 0x2000003aff327230 */ /* 0x100fe40000004100 */
[----:B------:R-:W-:Y:S02]  /*85a0*/  HADD2.F32 R51, -RZ, R58.H1_H1 ;  /* 0x3000003aff337230 */ /* 0x000fe40000004100 */
[----:B------:R-:W1:Y:S01]  /*85b0*/  LDTM.x32 R4, tmem[UR4+0x60] ;  /* 0x00006004000479ee */ /* 0x000e6200082c0000 */
[----:B------:R-:W-:Y:S01]  /*85c0*/  NOP ;  /* 0x0000000000007918 */ /* 0x000fe20000000000 */
[----:B------:R-:W-:Y:S01]  /*85d0*/  UIADD3 UR5, UPT, UPT, UR5, 0x150, URZ ;  /* 0x0000015005057890 */ /* 0x000fe2000fffe0ff */
[--C-:B------:R-:W-:Y:S02]  /*85e0*/  HADD2.F32 R52, -RZ, R59.reuse.H0_H0 ;  /* 0x2000003bff347230 */ /* 0x100fe40000004100 */
[----:B------:R-:W-:Y:S01]  /*85f0*/  HADD2.F32 R53, -RZ, R59.H1_H1 ;  /* 0x3000003bff357230 */ /* 0x000fe20000004100 */
[----:B------:R-:W-:Y:S01]  /*8600*/  UPRMT UR5, UR37, 0x654, UR5 ;  /* 0x0000065425057896 */ /* 0x000fe20008000005 */
[--C-:B------:R-:W-:Y:S02]  /*8610*/  HADD2.F32 R54, -RZ, R60.reuse.H0_H0 ;  /* 0x2000003cff367230 */ /* 0x100fe40000004100 */
[----:B------:R-:W-:Y:S02]  /*8620*/  HADD2.F32 R55, -RZ, R60.H1_H1 ;  /* 0x3000003cff377230 */ /* 0x000fe40000004100 */
[--C-:B------:R-:W-:Y:S02]  /*8630*/  HADD2.F32 R56, -RZ, R61.reuse.H0_H0 ;  /* 0x2000003dff387230 */ /* 0x100fe40000004100 */
[----:B------:R-:W-:Y:S02]  /*8640*/  HADD2.F32 R57, -RZ, R61.H1_H1 ;  /* 0x3000003dff397230 */ /* 0x000fe40000004100 */
[----:B-1----:R-:W-:Y:S01]  /*8650*/  SYNCS.ARRIVE.TRANS64.RED.A1T0 RZ, [UR5], RZ ;  /* 0x000000ffffff79a7 */ /* 0x002fe20008100405 */
[--C-:B------:R-:W-:Y:S02]  /*8660*/  HADD2.F32 R58, -RZ, R62.reuse.H0_H0 ;  /* 0x2000003eff3a7230 */ /* 0x100fe40000004100 */
[----:B------:R-:W-:Y:S02]  /*8670*/  HADD2.F32 R59, -RZ, R62.H1_H1 ;  /* 0x3000003eff3b7230 */ /* 0x000fe40000004100 */
[--C-:B------:R-:W-:Y:S02]  /*8680*/  HADD2.F32 R60, -RZ, R63.reuse.H0_H0 ;  /* 0x2000003fff3c7230 */ /* 0x100fe40000004100 */
[----:B------:R-:W-:Y:S02]  /*8690*/  HADD2.F32 R61, -RZ, R63.H1_H1 ;  /* 0x3000003fff3d7230 */ /* 0x000fe40000004100 */
[C---:B------:R-:W-:Y:S01]  /*86a0*/  FMUL R4, R47.reuse, R4 ;  /* 0x000000042f047220 */ /* 0x040fe20000400000 */
[C---:B------:R-:W-:Y:S01]  /*86b0*/  FMUL R5, R47.reuse, R5 ;  /* 0x000000052f057220 */ /* 0x040fe20000400000 */
[C---:B------:R-:W-:Y:S01]  /*86c0*/  FMUL R6, R47.reuse, R6 ;  /* 0x000000062f067220 */ /* 0x040fe20000400000 */
[----:B------:R-:W-:Y:S01]  /*86d0*/  FMUL R7, R47, R7 ;  /* 0x000000072f077220 */ /* 0x000fe20000400000 */
[C---:B------:R-:W-:Y:S01]  /*86e0*/  FFMA R4, R49.reuse, R0, R4 ;  /* 0x0000000031047223 */ /* 0x040fe20000000004 */
[C---:B------:R-:W-:Y:S01]  /*86f0*/  FFMA R5, R49.reuse, R2, R5 ;  /* 0x0000000231057223 */ /* 0x040fe20000000005 */
[C---:B------:R-:W-:Y:S01]  /*8700*/  FFMA R6, R49.reuse, R3, R6 ;  /* 0x0000000331067223 */ /* 0x040fe20000000006 */
[----:B------:R-:W-:Y:S01]  /*8710*/  FFMA R7, R49, R48, R7 ;  /* 0x0000003031077223 */ /* 0x000fe20000000007 */
[C---:B------:R-:W-:Y:S01]  /*8720*/  FMUL R8, R47.reuse, R8 ;  /* 0x000000082f087220 */ /* 0x040fe20000400000 */
[----:B------:R-:W-:Y:S01]  /*8730*/  FMUL R9, R47, R9 ;  /* 0x000000092f097220 */ /* 0x000fe20000400000 */
[----:B------:R-:W-:Y:S01]  /*8740*/  F2FP.F16.F32.PACK_AB R4, R5, R4 ;  /* 0x000000040504723e */ /* 0x000fe200000000ff */
[----:B------:R-:W-:Y:S01]  /*8750*/  FMUL R0, R47, R10 ;  /* 0x0000000a2f007220 */ /* 0x000fe20000400000 */
[----:B------:R-:W-:Y:S01]  /*8760*/  F2FP.F16.F32.PACK_AB R5, R7, R6 ;  /* 0x000000060705723e */ /* 0x000fe200000000ff */
[C---:B------:R-:W-:Y:S01]  /*8770*/  FFMA R8, R49.reuse, R50, R8 ;  /* 0x0000003231087223 */ /* 0x040fe20000000008 */
[C---:B------:R-:W-:Y:S01]  /*8780*/  FFMA R9, R49.reuse, R51, R9 ;  /* 0x0000003331097223 */ /* 0x040fe20000000009 */
[----:B------:R-:W-:Y:S01]  /*8790*/  FFMA R0, R49, R52, R0 ;  /* 0x0000003431007223 */ /* 0x000fe20000000000 */
[C---:B------:R-:W-:Y:S01]  /*87a0*/  FMUL R2, R47.reuse, R11 ;  /* 0x0000000b2f027220 */ /* 0x040fe20000400000 */
[C---:B------:R-:W-:Y:S01]  /*87b0*/  FMUL R3, R47.reuse, R12 ;  /* 0x0000000c2f037220 */ /* 0x040fe20000400000 */
[----:B------:R-:W-:Y:S01]  /*87c0*/  FMUL R10, R47, R13 ;  /* 0x0000000d2f0a7220 */ /* 0x000fe20000400000 */
[----:B------:R-:W-:Y:S01]  /*87d0*/  F2FP.F16.F32.PACK_AB R6, R9, R8 ;  /* 0x000000080906723e */ /* 0x000fe200000000ff */
[C---:B------:R-:W-:Y:S01]  /*87e0*/  FFMA R2, R49.reuse, R53, R2 ;  /* 0x0000003531027223 */ /* 0x040fe20000000002 */
[C---:B------:R-:W-:Y:S01]  /*87f0*/  FFMA R3, R49.reuse, R54, R3 ;  /* 0x0000003631037223 */ /* 0x040fe20000000003 */
[----:B------:R-:W-:Y:S01]  /*8800*/  FFMA R10, R49, R55, R10 ;  /* 0x00000037310a7223 */ /* 0x000fe2000000000a */
[C---:B------:R-:W-:Y:S01]  /*8810*/  FMUL R11, R47.reuse, R14 ;  /* 0x0000000e2f0b7220 */ /* 0x040fe20000400000 */
[C---:B------:R-:W-:Y:S01]  /*8820*/  FMUL R15, R47.reuse, R15 ;  /* 0x0000000f2f0f7220 */ /* 0x040fe20000400000 */
[C---:B------:R-:W-:Y:S01]  /*8830*/  FMUL R12, R47.reuse, R16 ;  /* 0x000000102f0c7220 */ /* 0x040fe20000400000 */
[----:B------:R-:W-:Y:S01]  /*8840*/  FMUL R13, R47, R17 ;  /* 0x000000112f0d7220 */ /* 0x000fe20000400000 */
[----:B------:R-:W-:Y:S01]  /*8850*/  FFMA R11, R49, R56, R11 ;  /* 0x00000038310b7223 */ /* 0x000fe2000000000b */
[----:B------:R-:W-:Y:S01]  /*8860*/  FMUL R14, R47, R18 ;  /* 0x000000122f0e7220 */ /* 0x000fe20000400000 */
[----:B------:R-:W-:Y:S01]  /*8870*/  FFMA R15, R49, R57, R15 ;  /* 0x00000039310f7223 */ /* 0x000fe2000000000f */
[--C-:B------:R-:W-:Y:S02]  /*8880*/  HADD2.F32 R62, -RZ, R68.reuse.H0_H0 ;  /* 0x20000044ff3e7230 */ /* 0x100fe40000004100 */
[----:B------:R-:W-:Y:S01]  /*8890*/  FMUL R19, R47, R19 ;  /* 0x000000132f137220 */ /* 0x000fe20000400000 */
[----:B------:R-:W-:Y:S01]  /*88a0*/  F2FP.F16.F32.PACK_AB R7, R2, R0 ;  /* 0x000000000207723e */ /* 0x000fe200000000ff */
[----:B------:R-:W-:Y:S01]  /*88b0*/  FFMA R12, R49, R58, R12 ;  /* 0x0000003a310c7223 */ /* 0x000fe2000000000c */
[----:B------:R-:W-:Y:S02]  /*88c0*/  HADD2.F32 R63, -RZ, R68.H1_H1 ;  /* 0x30000044ff3f7230 */ /* 0x000fe40000004100 */
[----:B------:R-:W-:Y:S01]  /*88d0*/  FMUL R16, R47, R20 ;  /* 0x000000142f107220 */ /* 0x000fe20000400000 */
[----:B------:R-:W-:Y:S01]  /*88e0*/  FFMA R13, R49, R59, R13 ;  /* 0x0000003b310d7223 */ /* 0x000fe2000000000d */
[----:B------:R1:W-:Y:S01]  /*88f0*/  STS.128 [R100+0x6000], R4 ;  /* 0x0060000464007388 */ /* 0x0003e20000000c00 */
[--C-:B------:R-:W-:Y:S02]  /*8900*/  HADD2.F32 R64, -RZ, R69.reuse.H0_H0 ;  /* 0x20000045ff407230 */ /* 0x100fe40000004100 */
[----:B------:R-:W-:Y:S01]  /*8910*/  FMUL R17, R47, R21 ;  /* 0x000000152f117220 */ /* 0x000fe20000400000 */
[----:B------:R-:W-:Y:S01]  /*8920*/  FFMA R14, R49, R60, R14 ;  /* 0x0000003c310e7223 */ /* 0x000fe2000000000e */
[----:B------:R-:W-:Y:S02]  /*8930*/  HADD2.F32 R65, -RZ, R69.H1_H1 ;  /* 0x30000045ff417230 */ /* 0x000fe40000004100 */
[----:B------:R-:W-:Y:S01]  /*8940*/  FMUL R18, R47, R22 ;  /* 0x000000162f127220 */ /* 0x000fe20000400000 */
[----:B------:R-:W-:Y:S01]  /*8950*/  FFMA R19, R49, R61, R19 ;  /* 0x0000003d31137223 */ /* 0x000fe20000000013 */
        /* <DEDUP_REMOVED lines=11> */
[----:B------:R-:W-:Y:S01]  /*8a10*/  F2FP.F16.F32.PACK_AB R8, R10, R3 ;  /* 0x000000030a08723e */ /* 0x000fe200000000ff */
[----:B------:R-:W-:Y:S01]  /*8a20*/  FFMA R23, R49, R65, R23 ;  /* 0x0000004131177223 */ /* 0x000fe20000000017 */
[----:B------:R-:W-:Y:S01]  /*8a30*/  F2FP.F16.F32.PACK_AB R9, R15, R11 ;  /* 0x0000000b0f09723e */ /* 0x000fe200000000ff */
[--C-:B------:R-:W-:Y:S02]  /*8a40*/  HADD2.F32 R70, -RZ, R76.reuse.H0_H0 ;  /* 0x2000004cff467230 */ /* 0x100fe40000004100 */
[----:B------:R-:W-:Y:S01]  /*8a50*/  FMUL R27, R47, R27 ;  /* 0x0000001b2f1b7220 */ /* 0x000fe20000400000 */
[----:B------:R-:W-:Y:S01]  /*8a60*/  F2FP.F16.F32.PACK_AB R10, R13, R12 ;  /* 0x0000000c0d0a723e */ /* 0x000fe200000000ff */
[----:B------:R-:W-:Y:S01]  /*8a70*/  FFMA R20, R49, R66, R20 ;  /* 0x0000004231147223 */ /* 0x000fe20000000014 */
[----:B------:R-:W-:Y:S01]  /*8a80*/  F2FP.F16.F32.PACK_AB R11, R19, R14 ;  /* 0x0000000e130b723e */ /* 0x000fe200000000ff */
[----:B------:R-:W-:Y:S02]  /*8a90*/  HADD2.F32 R71, -RZ, R76.H1_H1 ;  /* 0x3000004cff477230 */ /* 0x000fe40000004100 */
[----:B------:R-:W-:Y:S01]  /*8aa0*/  FMUL R24, R47, R28 ;  /* 0x0000001c2f187220 */ /* 0x000fe20000400000 */
[----:B------:R-:W-:Y:S01]  /*8ab0*/  FFMA R21, R49, R67, R21 ;  /* 0x0000004331157223 */ /* 0x000fe20000000015 */
[--C-:B------:R-:W-:Y:S01]  /*8ac0*/  HADD2.F32 R72, -RZ, R77.reuse.H0_H0 ;  /* 0x2000004dff487230 */ /* 0x100fe20000004100 */
[----:B------:R1:W-:Y:S01]  /*8ad0*/  STS.128 [R99+0x6010], R8 ;  /* 0x0060100863007388 */ /* 0x0003e20000000c00 */
        /* <DEDUP_REMOVED lines=49> */
.L_x_133:
[----:B------:R-:W-:Y:S05]  /*8df0*/  BSYNC.RECONVERGENT B0 ;  /* 0x0000000000007941 */ /* 0x000fea0003800200 */
.L_x_132:
[----:B------:R-:W-:Y:S01]  /*8e00*/  BAR.SYNC.DEFER_BLOCKING 0x1, 0x80 ;  /* 0x0042000000007b1d */ /* 0x000fe20000010000 */
[----:B------:R-:W-:Y:S01]  /*8e10*/  UISETP.NE.AND UP0, UPT, UR49, -0x4, UPT ;  /* 0xfffffffc3100788c */ /* 0x000fe2000bf05270 */
[----:B------:R-:W-:Y:S08]  /*8e20*/  IADD3 R45, PT, PT, R45, 0x1, RZ ;  /* 0x000000012d2d7810 */ /* 0x000ff00007ffe0ff */
[----:B------:R-:W-:Y:S05]  /*8e30*/  BRA.U !UP0, `(.L_x_134) ;  /* 0x0000000108287547 */ /* 0x000fea000b800000 */
[----:B------:R-:W-:Y:S01]  /*8e40*/  ISETP.NE.AND P0, PT, R107, RZ, PT ;  /* 0x000000ff6b00720c */ /* 0x000fe20003f05270 */
[----:B------:R-:W-:Y:S01]  /*8e50*/  IMAD.U32 R2, RZ, RZ, UR51 ;  /* 0x00000033ff027e24 */ /* 0x000fe2000f8e00ff */
[----:B------:R-:W-:Y:S01]  /*8e60*/  UIADD3 UR51, UPT, UPT, UR51, 0x1, URZ ;  /* 0x0000000133337890 */ /* 0x000fe2000fffe0ff */
[----:B------:R-:W-:Y:S03]  /*8e70*/  IMAD.U32 R0, RZ, RZ, UR37 ;  /* 0x00000025ff007e24 */ /* 0x000fe6000f8e00ff */
[----:B------:R-:W-:Y:S04]  /*8e80*/  UISETP.NE.AND UP0, UPT, UR51, 0x4, UPT ;  /* 0x000000043300788c */ /* 0x000fe8000bf05270 */
[----:B------:R-:W-:Y:S03]  /*8e90*/  USEL UR51, UR51, URZ, UP0 ;  /* 0x000000ff33337287 */ /* 0x000fe60008000000 */
[----:B------:R-:W-:Y:S05]  /*8ea0*/  @P0 LEA R2, R2, UR48, 0x3 ;  /* 0x0000003002020c11 */ /* 0x000fea000f8e18ff */
[----:B------:R-:W-:Y:S05]  /*8eb0*/  @P0 VIADD R2, R2, 0xe0 ;  /* 0x000000e002020836 */ /* 0x000fea0000000000 */
[----:B------:R-:W-:Y:S04]  /*8ec0*/  @P0 PRMT R0, R0, 0x654, R2 ;  /* 0x0000065400000816 */ /* 0x000fe80000000002 */
[----:B------:R2:W-:Y:S03]  /*8ed0*/  @P0 SYNCS.ARRIVE.TRANS64.RED.A1T0 RZ, [R0+URZ], RZ ;  /* 0x000000ff00ff09a7 */ /* 0x0005e600081004ff */
.L_x_134:
[----:B------:R-:W-:Y:S01]  /*8ee0*/  ISETP.NE.AND P2, PT, R103, RZ, PT ;  /* 0x000000ff6700720c */ /* 0x000fe20003f45270 */
[----:B------:R-:W-:Y:S01]  /*8ef0*/  UIADD3 UR49, UPT, UPT, UR49, 0x4, URZ ;  /* 0x0000000431317890 */ /* 0x000fe2000fffe0ff */
[----:B------:R-:W-:Y:S01]  /*8f00*/  ISETP.NE.AND P0, PT, R105, 0x2, PT ;  /* 0x000000026900780c */ /* 0x000fe20003f05270 */
[----:B------:R-:W-:Y:S01]  /*8f10*/  IMAD.IADD R14, R43, 0x1, R86 ;  /* 0x000000012b0e7824 */ /* 0x000fe200078e0256 */
[----:B------:R-:W-:Y:S01]  /*8f20*/  ISETP.NE.AND P1, PT, R45, 0x4, PT ;  /* 0x000000042d00780c */ /* 0x000fe20003f25270 */
[----:B------:R-:W-:Y:S01]  /*8f30*/  IMAD.IADD R15, R44, 0x1, R87 ;  /* 0x000000012c0f7824 */ /* 0x000fe200078e0257 */
[----:B------:R-:W-:Y:S02]  /*8f40*/  SEL R2, RZ, 0x1, P0 ;  /* 0x00000001ff027807 */ /* 0x000fe40000000000 */
[----:B--2---:R-:W-:Y:S02]  /*8f50*/  SEL R0, RZ, 0x1, P1 ;  /* 0x00000001ff007807 */ /* 0x004fe40000800000 */
[----:B------:R-:W-:Y:S02]  /*8f60*/  LOP3.LUT R95, R95, R2, RZ, 0x3c, !PT ;  /* 0x000000025f5f7212 */ /* 0x000fe400078e3cff */
[----:B------:R-:W-:Y:S02]  /*8f70*/  LOP3.LUT R96, R96, R0, RZ, 0x3c, !PT ;  /* 0x0000000060607212 */ /* 0x000fe400078e3cff */
[----:B------:R-:W-:Y:S02]  /*8f80*/  @P2 R2UR UR36, R94 ;  /* 0x000000005e2422ca */ /* 0x000fe400000e0000 */
[----:B------:R-:W-:Y:S02]  /*8f90*/  SEL R105, R105, RZ, P0 ;  /* 0x000000ff69697207 */ /* 0x000fe40000000000 */
[----:B------:R-:W-:Y:S01]  /*8fa0*/  SEL R45, R45, RZ, P1 ;  /* 0x000000ff2d2d7207 */ /* 0x000fe20000800000 */
[----:B------:R-:W-:Y:S10]  /*8fb0*/  @P2 BRA `(.L_x_135) ;  /* 0xffffffc000502947 */ /* 0x000ff4000383ffff */
[----:B------:R-:W-:-:S09]  /*8fc0*/  UISETP.NE.AND UP0, UPT, UR50, URZ, UPT ;  /* 0x000000ff3200728c */ /* 0x000fd2000bf05270 */
[----:B------:R-:W-:Y:S05]  /*8fd0*/  BRA.U !UP0, `(.L_x_136) ;  /* 0x0000000108487547 */ /* 0x000fea000b800000 */
[----:B------:R-:W2:Y:S02]  /*8fe0*/  LDCU.64 UR4, c[0x0][0x890] ;  /* 0x00011200ff0477ac */ /* 0x000ea40008000a00 */
[----:B--2---:R-:W-:-:S04]  /*8ff0*/  UISETP.NE.U32.AND UP0, UPT, UR4, URZ, UPT ;  /* 0x000000ff0400728c */ /* 0x004fc8000bf05070 */
[----:B------:R-:W-:-:S09]  /*9000*/  UISETP.NE.AND.EX UP0, UPT, UR5, URZ, UPT, UP0 ;  /* 0x000000ff0500728c */ /* 0x000fd2000bf05300 */
[----:B------:R-:W-:Y:S05]  /*9010*/  BRA.U UP0, `(.L_x_137) ;  /* 0x00000001000c7547 */ /* 0x000fea000b800000 */
[----:B------:R-:W-:-:S13]  /*9020*/  FSETP.NEU.AND P0, PT, R49, RZ, PT ;  /* 0x000000ff3100720b */ /* 0x000fda0003f0d000 */
[----:B------:R-:W-:Y:S05]  /*9030*/  @!P0 EXIT ;  /* 0x000000000000894d */ /* 0x000fea0003800000 */
[----:B------:R-:W-:Y:S05]  /*9040*/  BRA `(.L_x_136) ;  /* 0x00000000002c7947 */ /* 0x000fea0003800000 */
.L_x_137:
[----:B------:R-:W-:Y:S01]  /*9050*/  ISETP.NE.AND P0, PT, R104, RZ, PT ;  /* 0x000000ff6800720c */ /* 0x000fe20003f05270 */
[----:B------:R-:W-:-:S12]  /*9060*/  BSSY.RECONVERGENT B0, `(.L_x_136) ;  /* 0x0000009000007945 */ /* 0x000fd80003800200 */
[----:B------:R-:W-:Y:S05]  /*9070*/  @P0 BRA `(.L_x_138) ;  /* 0x0000000000140947 */ /* 0x000fea0003800000 */
[----:B------:R-:W2:Y:S02]  /*9080*/  LDCU.64 UR4, c[0x0][0x888] ;  /* 0x00011100ff0477ac */ /* 0x000ea40008000a00 */
[----:B--2---:R-:W-:-:S04]  /*9090*/  ISETP.NE.U32.AND P0, PT, RZ, UR4, PT ;  /* 0x00000004ff007c0c */ /* 0x004fc8000bf05070 */
[----:B------:R-:W-:-:S13]  /*90a0*/  ISETP.NE.AND.EX P0, PT, RZ, UR5, PT, P0 ;  /* 0x00000005ff007c0c */ /* 0x000fda000bf05300 */
[----:B------:R-:W-:Y:S05]  /*90b0*/  @!P0 EXIT ;  /* 0x000000000000894d */ /* 0x000fea0003800000 */
[----:B------:R-:W-:Y:S05]  /*90c0*/  BRA `(.L_x_139) ;  /* 0x0000000000087947 */ /* 0x000fea0003800000 */
.L_x_138:
[----:B------:R-:W-:-:S13]  /*90d0*/  FSETP.NEU.AND P0, PT, R49, RZ, PT ;  /* 0x000000ff3100720b */ /* 0x000fda0003f0d000 */
[----:B------:R-:W-:Y:S05]  /*90e0*/  @!P0 EXIT ;  /* 0x000000000000894d */ /* 0x000fea0003800000 */
.L_x_139:
[----:B------:R-:W-:Y:S05]  /*90f0*/  BSYNC.RECONVERGENT B0 ;  /* 0x0000000000007941 */ /* 0x000fea0003800200 */
.L_x_136:
[----:B------:R-:W-:Y:S01]  /*9100*/  ULEA UR4, UR51, UR48, 0x3 ;  /* 0x0000003033047291 */ /* 0x000fe2000f8e18ff */
[----:B------:R-:W-:-:S04]  /*9110*/  DEPBAR.LE SB0, 0x0 ;  /* 0x000080000000791a */ /* 0x000fc80000000000 */
[----:B------:R-:W-:-:S04]  /*9120*/  UIADD3 UR4, UPT, UPT, UR4, 0xe0, URZ ;  /* 0x000000e004047890 */ /* 0x000fc8000fffe0ff */
[----:B------:R-:W-:-:S09]  /*9130*/  UPRMT UR4, UR37, 0x654, UR4 ;  /* 0x0000065425047896 */ /* 0x000fd20008000004 */
[----:B------:R-:W-:Y:S01]  /*9140*/  SYNCS.ARRIVE.TRANS64.RED.A1T0 RZ, [UR4], RZ ;  /* 0x000000ffffff79a7 */ /* 0x000fe20008100404 */
[----:B------:R-:W-:Y:S05]  /*9150*/  EXIT ;  /* 0x000000000000794d */ /* 0x000fea0003800000 */
.L_x_20:
[----:B--2---:R2:W1:Y:S02]  /*9160*/  SYNCS.PHASECHK.TRANS64.TRYWAIT P0, [R2+URZ+0x180], R3 ;  /* 0x00018003020075a7 */ /* 0x00446400080011ff */
[----:B-1----:R-:W-:Y:S05]  /*9170*/  @!P0 NANOSLEEP.SYNCS 0x989680 ;  /* 0x009896800000895d */ /* 0x002fea0003900000 */
[----:B------:R-:W1:Y:S02]  /*9180*/  @!P0 SYNCS.PHASECHK.TRANS64 P0, [R2+URZ+0x180], R3 ;  /* 0x00018003020085a7 */ /* 0x000e6400080010ff */
[----:B-1----:R-:W-:Y:S05]  /*9190*/  @!P0 BRA `(.L_x_20) ;  /* 0xfffffffc00f08947 */ /* 0x002fea000383ffff */
[----:B------:R-:W-:Y:S05]  /*91a0*/  BRA `(.L_x_140) ;  /* 0xffffff8400587947 */ /* 0x000fea000383ffff */
.L_x_23:
[----:B-1----:R-:W-:-:S07]  /*91b0*/  MOV R2, UR33 ;  /* 0x0000002100027c02 */ /* 0x002fce0008000f00 */
.L_x_141:
[----:B-1----:R1:W2:Y:S02]  /*91c0*/  SYNCS.PHASECHK.TRANS64.TRYWAIT P0, [R2+URZ+0x60], R4 ;  /* 0x00006004020075a7 */ /* 0x0022a400080011ff */
[----:B--2---:R-:W-:Y:S05]  /*91d0*/  @!P0 NANOSLEEP.SYNCS 0x989680 ;  /* 0x009896800000895d */ /* 0x004fea0003900000 */
[----:B------:R-:W2:Y:S02]  /*91e0*/  @!P0 SYNCS.PHASECHK.TRANS64 P0, [R2+URZ+0x60], R4 ;  /* 0x00006004020085a7 */ /* 0x000ea400080010ff */
[----:B--2---:R-:W-:Y:S05]  /*91f0*/  @!P0 BRA `(.L_x_141) ;  /* 0xfffffffc00f08947 */ /* 0x004fea000383ffff */
[----:B------:R-:W-:Y:S05]  /*9200*/  BRA `(.L_x_22) ;  /* 0xffffff8400a87947 */ /* 0x000fea000383ffff */
.L_x_29:
[----:B-1----:R-:W-:-:S07]  /*9210*/  MOV R2, UR17 ;  /* 0x0000001100027c02 */ /* 0x002fce0008000f00 */
.L_x_142:
[----:B-1----:R1:W2:Y:S02]  /*9220*/  SYNCS.PHASECHK.TRANS64.TRYWAIT P0, [R2+URZ+0x60], R4 ;  /* 0x00006004020075a7 */ /* 0x0022a400080011ff */
[----:B--2---:R-:W-:Y:S05]  /*9230*/  @!P0 NANOSLEEP.SYNCS 0x989680 ;  /* 0x009896800000895d */ /* 0x004fea0003900000 */
[----:B------:R-:W2:Y:S02]  /*9240*/  @!P0 SYNCS.PHASECHK.TRANS64 P0, [R2+URZ+0x60], R4 ;  /* 0x00006004020085a7 */ /* 0x000ea400080010ff */
[----:B--2---:R-:W-:Y:S05]  /*9250*/  @!P0 BRA `(.L_x_142) ;  /* 0xfffffffc00f08947 */ /* 0x004fea000383ffff */
[----:B------:R-:W-:Y:S05]  /*9260*/  BRA `(.L_x_28) ;  /* 0xffffff88004c7947 */ /* 0x000fea000383ffff */
.L_x_33:
[----:B-1----:R1:W2:Y:S02]  /*9270*/  SYNCS.PHASECHK.TRANS64.TRYWAIT P0, [R2+URZ+0x110], R3 ;  /* 0x00011003020075a7 */ /* 0x0022a400080011ff */
[----:B--2---:R-:W-:Y:S05]  /*9280*/  @!P0 NANOSLEEP.SYNCS 0x989680 ;  /* 0x009896800000895d */ /* 0x004fea0003900000 */
[----:B------:R-:W2:Y:S02]  /*9290*/  @!P0 SYNCS.PHASECHK.TRANS64 P0, [R2+URZ+0x110], R3 ;  /* 0x00011003020085a7 */ /* 0x000ea400080010ff */
[----:B--2---:R-:W-:Y:S05]  /*92a0*/  @!P0 BRA `(.L_x_33) ;  /* 0xfffffffc00f08947 */ /* 0x004fea000383ffff */
[----:B------:R-:W-:Y:S05]  /*92b0*/  BRA `(.L_x_143) ;  /* 0xffffff8800d87947 */ /* 0x000fea000383ffff */
.L_x_37:
[----:B----4-:R-:W-:-:S07]  /*92c0*/  MOV R0, UR5 ;  /* 0x0000000500007c02 */ /* 0x010fce0008000f00 */
.L_x_144:
[----:B-1----:R1:W2:Y:S02]  /*92d0*/  SYNCS.PHASECHK.TRANS64.TRYWAIT P0, [R0+URZ], R2 ;  /* 0x00000002000075a7 */ /* 0x0022a400080011ff */
[----:B--2---:R-:W-:Y:S05]  /*92e0*/  @!P0 NANOSLEEP.SYNCS 0x989680 ;  /* 0x009896800000895d */ /* 0x004fea0003900000 */
[----:B------:R-:W2:Y:S02]  /*92f0*/  @!P0 SYNCS.PHASECHK.TRANS64 P0, [R0+URZ], R2 ;  /* 0x00000002000085a7 */ /* 0x000ea400080010ff */
[----:B--2---:R-:W-:Y:S05]  /*9300*/  @!P0 BRA `(.L_x_144) ;  /* 0xfffffffc00f08947 */ /* 0x004fea000383ffff */
[----:B------:R-:W-:Y:S05]  /*9310*/  BRA `(.L_x_145) ;  /* 0xffffff9000487947 */ /* 0x000fea000383ffff */
.L_x_38:
[----:B----4-:R-:W-:-:S07]  /*9320*/  MOV R0, UR5 ;  /* 0x0000000500007c02 */ /* 0x010fce0008000f00 */
.L_x_146:
[----:B-1----:R1:W2:Y:S02]  /*9330*/  SYNCS.PHASECHK.TRANS64.TRYWAIT P0, [R0+URZ], R3 ;  /* 0x00000003000075a7 */ /* 0x0022a400080011ff */
[----:B--2---:R-:W-:Y:S05]  /*9340*/  @!P0 NANOSLEEP.SYNCS 0x989680 ;  /* 0x009896800000895d */ /* 0x004fea0003900000 */
[----:B------:R-:W2:Y:S02]  /*9350*/  @!P0 SYNCS.PHASECHK.TRANS64 P0, [R0+URZ], R3 ;  /* 0x00000003000085a7 */ /* 0x000ea400080010ff */
[----:B--2---:R-:W-:Y:S05]  /*9360*/  @!P0 BRA `(.L_x_146) ;  /* 0xfffffffc00f08947 */ /* 0x004fea000383ffff */
[----:B------:R-:W-:Y:S05]  /*9370*/  BRA `(.L_x_147) ;  /* 0xffffff9000547947 */ /* 0x000fea000383ffff */
.L_x_39:
[----:B----4-:R-:W-:-:S07]  /*9380*/  MOV R0, UR5 ;  /* 0x0000000500007c02 */ /* 0x010fce0008000f00 */
.L_x_148:
[----:B-1----:R1:W2:Y:S02]  /*9390*/  SYNCS.PHASECHK.TRANS64.TRYWAIT P0, [R0+URZ], R3 ;  /* 0x00000003000075a7 */ /* 0x0022a400080011ff */
[----:B--2---:R-:W-:Y:S05]  /*93a0*/  @!P0 NANOSLEEP.SYNCS 0x989680 ;  /* 0x009896800000895d */ /* 0x004fea0003900000 */
[----:B------:R-:W2:Y:S02]  /*93b0*/  @!P0 SYNCS.PHASECHK.TRANS64 P0, [R0+URZ], R3 ;  /* 0x00000003000085a7 */ /* 0x000ea400080010ff */
[----:B--2---:R-:W-:Y:S05]  /*93c0*/  @!P0 BRA `(.L_x_148) ;  /* 0xfffffffc00f08947 */ /* 0x004fea000383ffff */
[----:B------:R-:W-:Y:S05]  /*93d0*/  BRA `(.L_x_149) ;  /* 0xffffff9000607947 */ /* 0x000fea000383ffff */
.L_x_40:
[----:B----4-:R-:W-:-:S07]  /*93e0*/  MOV R0, UR5 ;  /* 0x0000000500007c02 */ /* 0x010fce0008000f00 */
.L_x_150:
[----:B-1----:R1:W2:Y:S02]  /*93f0*/  SYNCS.PHASECHK.TRANS64.TRYWAIT P0, [R0+URZ], R3 ;  /* 0x00000003000075a7 */ /* 0x0022a400080011ff */
[----:B--2---:R-:W-:Y:S05]  /*9400*/  @!P0 NANOSLEEP.SYNCS 0x989680 ;  /* 0x009896800000895d */ /* 0x004fea0003900000 */
[----:B------:R-:W2:Y:S02]  /*9410*/  @!P0 SYNCS.PHASECHK.TRANS64 P0, [R0+URZ], R3 ;  /* 0x00000003000085a7 */ /* 0x000ea400080010ff */
[----:B--2---:R-:W-:Y:S05]  /*9420*/  @!P0 BRA `(.L_x_150) ;  /* 0xfffffffc00f08947 */ /* 0x004fea000383ffff */
[----:B------:R-:W-:Y:S05]  /*9430*/  BRA `(.L_x_151) ;  /* 0xffffff90006c7947 */ /* 0x000fea000383ffff */
.L_x_41:
[----:B----4-:R-:W-:-:S07]  /*9440*/  MOV R0, UR5 ;  /* 0x0000000500007c02 */ /* 0x010fce0008000f00 */
.L_x_152:
[----:B-1----:R1:W2:Y:S02]  /*9450*/  SYNCS.PHASECHK.TRANS64.TRYWAIT P0, [R0+URZ], R3 ;  /* 0x00000003000075a7 */ /* 0x0022a400080011ff */
[----:B--2---:R-:W-:Y:S05]  /*9460*/  @!P0 NANOSLEEP.SYNCS 0x989680 ;  /* 0x009896800000895d */ /* 0x004fea0003900000 */
[----:B------:R-:W2:Y:S02]  /*9470*/  @!P0 SYNCS.PHASECHK.TRANS64 P0, [R0+URZ], R3 ;  /* 0x00000003000085a7 */ /* 0x000ea400080010ff */
[----:B--2---:R-:W-:Y:S05]  /*9480*/  @!P0 BRA `(.L_x_152) ;  /* 0xfffffffc00f08947 */ /* 0x004fea000383ffff */
[----:B------:R-:W-:Y:S05]  /*9490*/  BRA `(.L_x_153) ;  /* 0xffffff9000787947 */ /* 0x000fea000383ffff */
.L_x_42:
[----:B----4-:R-:W-:-:S07]  /*94a0*/  MOV R0, UR5 ;  /* 0x0000000500007c02 */ /* 0x010fce0008000f00 */
.L_x_154:
[----:B-1----:R1:W2:Y:S02]  /*94b0*/  SYNCS.PHASECHK.TRANS64.TRYWAIT P0, [R0+URZ], R3 ;  /* 0x00000003000075a7 */ /* 0x0022a400080011ff */
[----:B--2---:R-:W-:Y:S05]  /*94c0*/  @!P0 NANOSLEEP.SYNCS 0x989680 ;  /* 0x009896800000895d */ /* 0x004fea0003900000 */
[----:B------:R-:W2:Y:S02]  /*94d0*/  @!P0 SYNCS.PHASECHK.TRANS64 P0, [R0+URZ], R3 ;  /* 0x00000003000085a7 */ /* 0x000ea400080010ff */
[----:B--2---:R-:W-:Y:S05]  /*94e0*/  @!P0 BRA `(.L_x_154) ;  /* 0xfffffffc00f08947 */ /* 0x004fea000383ffff */
[----:B------:R-:W-:Y:S05]  /*94f0*/  BRA `(.L_x_155) ;  /* 0xffffff9000847947 */ /* 0x000fea000383ffff */
.L_x_43:
[----:B----4-:R-:W-:-:S07]  /*9500*/  MOV R0, UR5 ;  /* 0x0000000500007c02 */ /* 0x010fce0008000f00 */
.L_x_156:
[----:B-1----:R1:W2:Y:S02]  /*9510*/  SYNCS.PHASECHK.TRANS64.TRYWAIT P0, [R0+URZ], R3 ;  /* 0x00000003000075a7 */ /* 0x0022a400080011ff */
[----:B--2---:R-:W-:Y:S05]  /*9520*/  @!P0 NANOSLEEP.SYNCS 0x989680 ;  /* 0x009896800000895d */ /* 0x004fea0003900000 */
[----:B------:R-:W2:Y:S02]  /*9530*/  @!P0 SYNCS.PHASECHK.TRANS64 P0, [R0+URZ], R3 ;  /* 0x00000003000085a7 */ /* 0x000ea400080010ff */
[----:B--2---:R-:W-:Y:S05]  /*9540*/  @!P0 BRA `(.L_x_156) ;  /* 0xfffffffc00f08947 */ /* 0x004fea000383ffff */
[----:B------:R-:W-:Y:S05]  /*9550*/  BRA `(.L_x_157) ;  /* 0xffffff9000907947 */ /* 0x000fea000383ffff */
.L_x_44:
[----:B----4-:R-:W-:-:S07]  /*9560*/  MOV R0, UR5 ;  /* 0x0000000500007c02 */ /* 0x010fce0008000f00 */
.L_x_158:
[----:B-1----:R1:W2:Y:S02]  /*9570*/  SYNCS.PHASECHK.TRANS64.TRYWAIT P0, [R0+URZ], R3 ;  /* 0x00000003000075a7 */ /* 0x0022a400080011ff */
[----:B--2---:R-:W-:Y:S05]  /*9580*/  @!P0 NANOSLEEP.SYNCS 0x989680 ;  /* 0x009896800000895d */ /* 0x004fea0003900000 */
[----:B------:R-:W2:Y:S02]  /*9590*/  @!P0 SYNCS.PHASECHK.TRANS64 P0, [R0+URZ], R3 ;  /* 0x00000003000085a7 */ /* 0x000ea400080010ff */
[----:B--2---:R-:W-:Y:S05]  /*95a0*/  @!P0 BRA `(.L_x_158) ;  /* 0xfffffffc00f08947 */ /* 0x004fea000383ffff */
[----:B------:R-:W-:Y:S05]  /*95b0*/  BRA `(.L_x_159) ;  /* 0xffffff90009c7947 */ /* 0x000fea000383ffff */
.L_x_45:
[----:B----4-:R-:W-:-:S07]  /*95c0*/  MOV R0, UR5 ;  /* 0x0000000500007c02 */ /* 0x010fce0008000f00 */
.L_x_160:
[----:B-1----:R1:W2:Y:S02]  /*95d0*/  SYNCS.PHASECHK.TRANS64.TRYWAIT P0, [R0+URZ], R3 ;  /* 0x00000003000075a7 */ /* 0x0022a400080011ff */
[----:B--2---:R-:W-:Y:S05]  /*95e0*/  @!P0 NANOSLEEP.SYNCS 0x989680 ;  /* 0x009896800000895d */ /* 0x004fea0003900000 */
[----:B------:R-:W2:Y:S02]  /*95f0*/  @!P0 SYNCS.PHASECHK.TRANS64 P0, [R0+URZ], R3 ;  /* 0x00000003000085a7 */ /* 0x000ea400080010ff */
[----:B--2---:R-:W-:Y:S05]  /*9600*/  @!P0 BRA `(.L_x_160) ;  /* 0xfffffffc00f08947 */ /* 0x004fea000383ffff */
[----:B------:R-:W-:Y:S05]  /*9610*/  BRA `(.L_x_161) ;  /* 0xffffff9000a87947 */ /* 0x000fea000383ffff */
.L_x_46:
[----:B----4-:R-:W-:-:S07]  /*9620*/  MOV R0, UR5 ;  /* 0x0000000500007c02 */ /* 0x010fce0008000f00 */
.L_x_162:
[----:B-1----:R1:W2:Y:S02]  /*9630*/  SYNCS.PHASECHK.TRANS64.TRYWAIT P0, [R0+URZ], R3 ;  /* 0x00000003000075a7 */ /* 0x0022a400080011ff */
[----:B--2---:R-:W-:Y:S05]  /*9640*/  @!P0 NANOSLEEP.SYNCS 0x989680 ;  /* 0x009896800000895d */ /* 0x004fea0003900000 */
[----:B------:R-:W2:Y:S02]  /*9650*/  @!P0 SYNCS.PHASECHK.TRANS64 P0, [R0+URZ], R3 ;  /* 0x00000003000085a7 */ /* 0x000ea400080010ff */
[----:B--2---:R-:W-:Y:S05]  /*9660*/  @!P0 BRA `(.L_x_162) ;  /* 0xfffffffc00f08947 */ /* 0x004fea000383ffff */
[----:B------:R-:W-:Y:S05]  /*9670*/  BRA `(.L_x_163) ;  /* 0xffffff9000b47947 */ /* 0x000fea000383ffff */
.L_x_47:
[----:B----4-:R-:W-:-:S07]  /*9680*/  MOV R0, UR5 ;  /* 0x0000000500007c02 */ /* 0x010fce0008000f00 */
.L_x_164:
[----:B-1----:R1:W2:Y:S02]  /*9690*/  SYNCS.PHASECHK.TRANS64.TRYWAIT P0, [R0+URZ], R3 ;  /* 0x00000003000075a7 */ /* 0x0022a400080011ff */
[----:B--2---:R-:W-:Y:S05]  /*96a0*/  @!P0 NANOSLEEP.SYNCS 0x989680 ;  /* 0x009896800000895d */ /* 0x004fea0003900000 */
[----:B------:R-:W2:Y:S02]  /*96b0*/  @!P0 SYNCS.PHASECHK.TRANS64 P0, [R0+URZ], R3 ;  /* 0x00000003000085a7 */ /* 0x000ea400080010ff */
[----:B--2---:R-:W-:Y:S05]  /*96c0*/  @!P0 BRA `(.L_x_164) ;  /* 0xfffffffc00f08947 */ /* 0x004fea000383ffff */
[----:B------:R-:W-:Y:S05]  /*96d0*/  BRA `(.L_x_165) ;  /* 0xffffff9000c07947 */ /* 0x000fea000383ffff */
.L_x_50:
[----:B-1----:R1:W2:Y:S02]  /*96e0*/  SYNCS.PHASECHK.TRANS64.TRYWAIT P0, [R0+URZ+0x170], R4 ;  /* 0x00017004000075a7 */ /* 0x0022a400080011ff */
[----:B--2---:R-:W-:Y:S05]  /*96f0*/  @!P0 NANOSLEEP.SYNCS 0x989680 ;  /* 0x009896800000895d */ /* 0x004fea0003900000 */
[----:B------:R-:W2:Y:S02]  /*9700*/  @!P0 SYNCS.PHASECHK.TRANS64 P0, [R0+URZ+0x170], R4 ;  /* 0x00017004000085a7 */ /* 0x000ea400080010ff */
[----:B--2---:R-:W-:Y:S05]  /*9710*/  @!P0 BRA `(.L_x_50) ;  /* 0xfffffffc00f08947 */ /* 0x004fea000383ffff */
[----:B------:R-:W-:Y:S05]  /*9720*/  BRA `(.L_x_166) ;  /* 0xffffff94001c7947 */ /* 0x000fea000383ffff */
.L_x_51:
[----:B------:R-:W-:-:S07]  /*9730*/  MOV R0, UR5 ;  /* 0x0000000500007c02 */ /* 0x000fce0008000f00 */
.L_x_167:
[----:B-1----:R1:W2:Y:S02]  /*9740*/  SYNCS.PHASECHK.TRANS64.TRYWAIT P0, [R0+URZ+0x120], R5 ;  /* 0x00012005000075a7 */ /* 0x0022a400080011ff */
[----:B--2---:R-:W-:Y:S05]  /*9750*/  @!P0 NANOSLEEP.SYNCS 0x989680 ;  /* 0x009896800000895d */ /* 0x004fea0003900000 */
[----:B------:R-:W2:Y:S02]  /*9760*/  @!P0 SYNCS.PHASECHK.TRANS64 P0, [R0+URZ+0x120], R5 ;  /* 0x00012005000085a7 */ /* 0x000ea400080010ff */
[----:B--2---:R-:W-:Y:S05]  /*9770*/  @!P0 BRA `(.L_x_167) ;  /* 0xfffffffc00f08947 */ /* 0x004fea000383ffff */
[----:B------:R-:W-:Y:S05]  /*9780*/  BRA `(.L_x_168) ;  /* 0xffffff94002c7947 */ /* 0x000fea000383ffff */
.L_x_52:
[----:B-1----:R1:W2:Y:S02]  /*9790*/  SYNCS.PHASECHK.TRANS64.TRYWAIT P1, [R0+URZ+0x110], R4 ;  /* 0x00011004000075a7 */ /* 0x0022a400080211ff */
[----:B--2---:R-:W-:Y:S05]  /*97a0*/  @!P1 NANOSLEEP.SYNCS 0x989680 ;  /* 0x009896800000995d */ /* 0x004fea0003900000 */
[----:B------:R-:W2:Y:S02]  /*97b0*/  @!P1 SYNCS.PHASECHK.TRANS64 P1, [R0+URZ+0x110], R4 ;  /* 0x00011004000095a7 */ /* 0x000ea400080210ff */
[----:B--2---:R-:W-:Y:S05]  /*97c0*/  @!P1 BRA `(.L_x_52) ;  /* 0xfffffffc00f09947 */ /* 0x004fea000383ffff */
[----:B------:R-:W-:Y:S05]  /*97d0*/  BRA `(.L_x_169) ;  /* 0xffffff94005c7947 */ /* 0x000fea000383ffff */
.L_x_55:
[----:B------:R-:W-:-:S07]  /*97e0*/  MOV R0, UR5 ;  /* 0x0000000500007c02 */ /* 0x000fce0008000f00 */
.L_x_170:
[----:B-1----:R1:W2:Y:S02]  /*97f0*/  SYNCS.PHASECHK.TRANS64.TRYWAIT P0, [R0+URZ+0x120], R2 ;  /* 0x00012002000075a7 */ /* 0x0022a400080011ff */
[----:B--2---:R-:W-:Y:S05]  /*9800*/  @!P0 NANOSLEEP.SYNCS 0x989680 ;  /* 0x009896800000895d */ /* 0x004fea0003900000 */
[----:B------:R-:W2:Y:S02]  /*9810*/  @!P0 SYNCS.PHASECHK.TRANS64 P0, [R0+URZ+0x120], R2 ;  /* 0x00012002000085a7 */ /* 0x000ea400080010ff */
[----:B--2---:R-:W-:Y:S05]  /*9820*/  @!P0 BRA `(.L_x_170) ;  /* 0xfffffffc00f08947 */ /* 0x004fea000383ffff */
[----:B------:R-:W-:Y:S05]  /*9830*/  BRA `(.L_x_54) ;  /* 0xffffff9400b07947 */ /* 0x000fea000383ffff */
.L_x_62:
[----:B-1----:R1:W2:Y:S02]  /*9840*/  SYNCS.PHASECHK.TRANS64.TRYWAIT P1, [R0+URZ+0x110], R2 ;  /* 0x00011002000075a7 */ /* 0x0022a400080211ff */
[----:B--2---:R-:W-:Y:S05]  /*9850*/  @!P1 NANOSLEEP.SYNCS 0x989680 ;  /* 0x009896800000995d */ /* 0x004fea0003900000 */
[----:B------:R-:W2:Y:S02]  /*9860*/  @!P1 SYNCS.PHASECHK.TRANS64 P1, [R0+URZ+0x110], R2 ;  /* 0x00011002000095a7 */ /* 0x000ea400080210ff */
[----:B--2---:R-:W-:Y:S05]  /*9870*/  @!P1 BRA `(.L_x_62) ;  /* 0xfffffffc00f09947 */ /* 0x004fea000383ffff */
[----:B------:R-:W-:Y:S05]  /*9880*/  BRA `(.L_x_171) ;  /* 0xffffff9c00107947 */ /* 0x000fea000383ffff */
.L_x_63:
[----:B------:R-:W-:-:S07]  /*9890*/  MOV R2, UR8 ;  /* 0x0000000800027c02 */ /* 0x000fce0008000f00 */
.L_x_172:
[----:B-1----:R1:W2:Y:S02]  /*98a0*/  SYNCS.PHASECHK.TRANS64.TRYWAIT P0, [R2+URZ+0x150], R0 ;  /* 0x00015000020075a7 */ /* 0x0022a400080011ff */
[----:B--2---:R-:W-:Y:S05]  /*98b0*/  @!P0 NANOSLEEP.SYNCS 0x989680 ;  /* 0x009896800000895d */ /* 0x004fea0003900000 */
[----:B------:R-:W2:Y:S02]  /*98c0*/  @!P0 SYNCS.PHASECHK.TRANS64 P0, [R2+URZ+0x150], R0 ;  /* 0x00015000020085a7 */ /* 0x000ea400080010ff */
[----:B--2---:R-:W-:Y:S05]  /*98d0*/  @!P0 BRA `(.L_x_172) ;  /* 0xfffffffc00f08947 */ /* 0x004fea000383ffff */
[----:B------:R-:W-:Y:S05]  /*98e0*/  BRA `(.L_x_173) ;  /* 0xffffff9c00487947 */ /* 0x000fea000383ffff */
.L_x_66:
[----:B------:R-:W-:Y:S07]  /*98f0*/  MOV R0, UR7 ;  /* 0x0000000700007c02 */ /* 0x000fee0008000f00 */
.L_x_174:
[----:B-1----:R1:W2:Y:S02]  /*9900*/  SYNCS.PHASECHK.TRANS64.TRYWAIT P0, [R0+URZ], R2 ;  /* 0x00000002000075a7 */ /* 0x0022a400080011ff */
[----:B--2---:R-:W-:Y:S05]  /*9910*/  @!P0 NANOSLEEP.SYNCS 0x989680 ;  /* 0x009896800000895d */ /* 0x004fea0003900000 */
[----:B------:R-:W2:Y:S02]  /*9920*/  @!P0 SYNCS.PHASECHK.TRANS64 P0, [R0+URZ], R2 ;  /* 0x00000002000085a7 */ /* 0x000ea400080010ff */
[----:B--2---:R-:W-:Y:S05]  /*9930*/  @!P0 BRA `(.L_x_174) ;  /* 0xfffffffc00f08947 */ /* 0x004fea000383ffff */
[----:B------:R-:W-:Y:S05]  /*9940*/  BRA `(.L_x_65) ;  /* 0xffffff9c00647947 */ /* 0x000fea000383ffff */
.L_x_69:
[----:B------:R-:W-:-:S07]  /*9950*/  MOV R0, UR5 ;  /* 0x0000000500007c02 */ /* 0x000fce0008000f00 */
.L_x_175:
[----:B--2---:R2:W3:Y:S02]  /*9960*/  SYNCS.PHASECHK.TRANS64.TRYWAIT P0, [R0+URZ], R2 ;  /* 0x00000002000075a7 */ /* 0x0044e400080011ff */
[----:B---3--:R-:W-:Y:S05]  /*9970*/  @!P0 NANOSLEEP.SYNCS 0x989680 ;  /* 0x009896800000895d */ /* 0x008fea0003900000 */
[----:B------:R-:W3:Y:S02]  /*9980*/  @!P0 SYNCS.PHASECHK.TRANS64 P0, [R0+URZ], R2 ;  /* 0x00000002000085a7 */ /* 0x000ee400080010ff */
[----:B---3--:R-:W-:Y:S05]  /*9990*/  @!P0 BRA `(.L_x_175) ;  /* 0xfffffffc00f08947 */ /* 0x008fea000383ffff */
[----:B------:R-:W-:Y:S05]  /*99a0*/  BRA `(.L_x_176) ;  /* 0xffffffa000187947 */ /* 0x000fea000383ffff */
.L_x_70:
[----:B------:R-:W-:-:S07]  /*99b0*/  MOV R0, UR5 ;  /* 0x0000000500007c02 */ /* 0x000fce0008000f00 */
.L_x_177:
[----:B-1----:R1:W2:Y:S02]  /*99c0*/  SYNCS.PHASECHK.TRANS64.TRYWAIT P0, [R0+URZ], R3 ;  /* 0x00000003000075a7 */ /* 0x0022a400080011ff */
[----:B--2---:R-:W-:Y:S05]  /*99d0*/  @!P0 NANOSLEEP.SYNCS 0x989680 ;  /* 0x009896800000895d */ /* 0x004fea0003900000 */
[----:B------:R-:W2:Y:S02]  /*99e0*/  @!P0 SYNCS.PHASECHK.TRANS64 P0, [R0+URZ], R3 ;  /* 0x00000003000085a7 */ /* 0x000ea400080010ff */
[----:B--2---:R-:W-:Y:S05]  /*99f0*/  @!P0 BRA `(.L_x_177) ;  /* 0xfffffffc00f08947 */ /* 0x004fea000383ffff */
[----:B------:R-:W-:Y:S05]  /*9a00*/  BRA `(.L_x_178) ;  /* 0xffffffa000247947 */ /* 0x000fea000383ffff */
.L_x_71:
[----:B------:R-:W-:-:S07]  /*9a10*/  MOV R0, UR5 ;  /* 0x0000000500007c02 */ /* 0x000fce0008000f00 */
.L_x_179:
[----:B-1----:R1:W2:Y:S02]  /*9a20*/  SYNCS.PHASECHK.TRANS64.TRYWAIT P0, [R0+URZ], R3 ;  /* 0x00000003000075a7 */ /* 0x0022a400080011ff */
[----:B--2---:R-:W-:Y:S05]  /*9a30*/  @!P0 NANOSLEEP.SYNCS 0x989680 ;  /* 0x009896800000895d */ /* 0x004fea0003900000 */
[----:B------:R-:W2:Y:S02]  /*9a40*/  @!P0 SYNCS.PHASECHK.TRANS64 P0, [R0+URZ], R3 ;  /* 0x00000003000085a7 */ /* 0x000ea400080010ff */
[----:B--2---:R-:W-:Y:S05]  /*9a50*/  @!P0 BRA `(.L_x_179) ;  /* 0xfffffffc00f08947 */ /* 0x004fea000383ffff */
[----:B------:R-:W-:Y:S05]  /*9a60*/  BRA `(.L_x_180) ;  /* 0xffffffa000307947 */ /* 0x000fea000383ffff */
.L_x_72:
[----:B-1----:R-:W-:-:S07]  /*9a70*/  MOV R0, UR7 ;  /* 0x0000000700007c02 */ /* 0x002fce0008000f00 */
.L_x_181:
[----:B-1----:R1:W2:Y:S02]  /*9a80*/  SYNCS.PHASECHK.TRANS64.TRYWAIT P0, [R0+URZ], R2 ;  /* 0x00000002000075a7 */ /* 0x0022a400080011ff */
[----:B--2---:R-:W-:Y:S05]  /*9a90*/  @!P0 NANOSLEEP.SYNCS 0x989680 ;  /* 0x009896800000895d */ /* 0x004fea0003900000 */
[----:B------:R-:W2:Y:S02]  /*9aa0*/  @!P0 SYNCS.PHASECHK.TRANS64 P0, [R0+URZ], R2 ;  /* 0x00000002000085a7 */ /* 0x000ea400080010ff */
[----:B--2---:R-:W-:Y:S05]  /*9ab0*/  @!P0 BRA `(.L_x_181) ;  /* 0xfffffffc00f08947 */ /* 0x004fea000383ffff */
[----:B------:R-:W-:Y:S05]  /*9ac0*/  BRA `(.L_x_182) ;  /* 0xffffffa0003c7947 */ /* 0x000fea000383ffff */
.L_x_77:
[----:B--2---:R2:W3:Y:S02]  /*9ad0*/  SYNCS.PHASECHK.TRANS64.TRYWAIT P0, [R0+URZ+0x110], R2 ;  /* 0x00011002000075a7 */ /* 0x0044e400080011ff */
[----:B---3--:R-:W-:Y:S05]  /*9ae0*/  @!P0 NANOSLEEP.SYNCS 0x989680 ;  /* 0x009896800000895d */ /* 0x008fea0003900000 */
[----:B------:R-:W3:Y:S02]  /*9af0*/  @!P0 SYNCS.PHASECHK.TRANS64 P0, [R0+URZ+0x110], R2 ;  /* 0x00011002000085a7 */ /* 0x000ee400080010ff */
[----:B---3--:R-:W-:Y:S05]  /*9b00*/  @!P0 BRA `(.L_x_77) ;  /* 0xfffffffc00f08947 */ /* 0x008fea000383ffff */
[----:B------:R-:W-:Y:S05]  /*9b10*/  BRA `(.L_x_183) ;  /* 0xffffffa400487947 */ /* 0x000fea000383ffff */
.L_x_80:
[----:B------:R-:W-:Y:S07]  /*9b20*/  MOV R0, UR7 ;  /* 0x0000000700007c02 */ /* 0x000fee0008000f00 */
.L_x_184:
[----:B--2---:R2:W3:Y:S02]  /*9b30*/  SYNCS.PHASECHK.TRANS64.TRYWAIT P0, [R0+URZ+0x108], R2 ;  /* 0x00010802000075a7 */ /* 0x0044e400080011ff */
[----:B---3--:R-:W-:Y:S05]  /*9b40*/  @!P0 NANOSLEEP.SYNCS 0x989680 ;  /* 0x009896800000895d */ /* 0x008fea0003900000 */
[----:B------:R-:W3:Y:S02]  /*9b50*/  @!P0 SYNCS.PHASECHK.TRANS64 P0, [R0+URZ+0x108], R2 ;  /* 0x00010802000085a7 */ /* 0x000ee400080010ff */
[----:B---3--:R-:W-:Y:S05]  /*9b60*/  @!P0 BRA `(.L_x_184) ;  /* 0xfffffffc00f08947 */ /* 0x008fea000383ffff */
[----:B------:R-:W-:Y:S05]  /*9b70*/  BRA `(.L_x_79) ;  /* 0xffffffa800287947 */ /* 0x000fea000383ffff */
.L_x_83:
[----:B------:R-:W-:Y:S07]  /*9b80*/  MOV R0, UR7 ;  /* 0x0000000700007c02 */ /* 0x000fee0008000f00 */
.L_x_185:
[----:B-1----:R1:W2:Y:S02]  /*9b90*/  SYNCS.PHASECHK.TRANS64.TRYWAIT P0, [R0+URZ+0xe0], R14 ;  /* 0x0000e00e000075a7 */ /* 0x0022a400080011ff */
[----:B--2---:R-:W-:Y:S05]  /*9ba0*/  @!P0 NANOSLEEP.SYNCS 0x989680 ;  /* 0x009896800000895d */ /* 0x004fea0003900000 */
[----:B------:R-:W2:Y:S02]  /*9bb0*/  @!P0 SYNCS.PHASECHK.TRANS64 P0, [R0+URZ+0xe0], R14 ;  /* 0x0000e00e000085a7 */ /* 0x000ea400080010ff */
[----:B--2---:R-:W-:Y:S05]  /*9bc0*/  @!P0 BRA `(.L_x_185) ;  /* 0xfffffffc00f08947 */ /* 0x004fea000383ffff */
[----:B------:R-:W-:Y:S05]  /*9bd0*/  BRA `(.L_x_186) ;  /* 0xffffffa800a07947 */ /* 0x000fea000383ffff */
.L_x_84:
[----:B------:R-:W-:Y:S07]  /*9be0*/  MOV R0, UR7 ;  /* 0x0000000700007c02 */ /* 0x000fee0008000f00 */
.L_x_187:
[----:B-1----:R1:W2:Y:S02]  /*9bf0*/  SYNCS.PHASECHK.TRANS64.TRYWAIT P0, [R0+URZ+0xe8], R14 ;  /* 0x0000e80e000075a7 */ /* 0x0022a400080011ff */
[----:B--2---:R-:W-:Y:S05]  /*9c00*/  @!P0 NANOSLEEP.SYNCS 0x989680 ;  /* 0x009896800000895d */ /* 0x004fea0003900000 */
[----:B------:R-:W2:Y:S02]  /*9c10*/  @!P0 SYNCS.PHASECHK.TRANS64 P0, [R0+URZ+0xe8], R14 ;  /* 0x0000e80e000085a7 */ /* 0x000ea400080010ff */
[----:B--2---:R-:W-:Y:S05]  /*9c20*/  @!P0 BRA `(.L_x_187) ;  /* 0xfffffffc00f08947 */ /* 0x004fea000383ffff */
[----:B------:R-:W-:Y:S05]  /*9c30*/  BRA `(.L_x_188) ;  /* 0xffffffa800d87947 */ /* 0x000fea000383ffff */
.L_x_85:
[----:B------:R-:W-:Y:S07]  /*9c40*/  MOV R0, UR7 ;  /* 0x0000000700007c02 */ /* 0x000fee0008000f00 */
.L_x_189:
[----:B-1----:R1:W2:Y:S02]  /*9c50*/  SYNCS.PHASECHK.TRANS64.TRYWAIT P0, [R0+URZ+0xf0], R14 ;  /* 0x0000f00e000075a7 */ /* 0x0022a400080011ff */
[----:B--2---:R-:W-:Y:S05]  /*9c60*/  @!P0 NANOSLEEP.SYNCS 0x989680 ;  /* 0x009896800000895d */ /* 0x004fea0003900000 */
[----:B------:R-:W2:Y:S02]  /*9c70*/  @!P0 SYNCS.PHASECHK.TRANS64 P0, [R0+URZ+0xf0], R14 ;  /* 0x0000f00e000085a7 */ /* 0x000ea400080010ff */
[----:B--2---:R-:W-:Y:S05]  /*9c80*/  @!P0 BRA `(.L_x_189) ;  /* 0xfffffffc00f08947 */ /* 0x004fea000383ffff */
[----:B------:R-:W-:Y:S05]  /*9c90*/  BRA `(.L_x_190) ;  /* 0xffffffac001c7947 */ /* 0x000fea000383ffff */
.L_x_86:
[----:B------:R-:W-:Y:S07]  /*9ca0*/  MOV R0, UR7 ;  /* 0x0000000700007c02 */ /* 0x000fee0008000f00 */
.L_x_191:
[----:B-1----:R1:W2:Y:S02]  /*9cb0*/  SYNCS.PHASECHK.TRANS64.TRYWAIT P0, [R0+URZ+0xf8], R14 ;  /* 0x0000f80e000075a7 */ /* 0x0022a400080011ff */
[----:B--2---:R-:W-:Y:S05]  /*9cc0*/  @!P0 NANOSLEEP.SYNCS 0x989680 ;  /* 0x009896800000895d */ /* 0x004fea0003900000 */
[----:B------:R-:W2:Y:S02]  /*9cd0*/  @!P0 SYNCS.PHASECHK.TRANS64 P0, [R0+URZ+0xf8], R14 ;  /* 0x0000f80e000085a7 */ /* 0x000ea400080010ff */
[----:B--2---:R-:W-:Y:S05]  /*9ce0*/  @!P0 BRA `(.L_x_191) ;  /* 0xfffffffc00f08947 */ /* 0x004fea000383ffff */
[----:B------:R-:W-:Y:S05]  /*9cf0*/  BRA `(.L_x_192) ;  /* 0xffffffac00a07947 */ /* 0x000fea000383ffff */
.L_x_88:
[----:B------:R-:W-:-:S07]  /*9d00*/  MOV R0, UR7 ;  /* 0x0000000700007c02 */ /* 0x000fce0008000f00 */
.L_x_193:
[----:B-1----:R1:W3:Y:S02]  /*9d10*/  SYNCS.PHASECHK.TRANS64.TRYWAIT P0, [R0+URZ+0xe0], R2 ;  /* 0x0000e002000075a7 */ /* 0x0022e400080011ff */
[----:B---3--:R-:W-:Y:S05]  /*9d20*/  @!P0 NANOSLEEP.SYNCS 0x989680 ;  /* 0x009896800000895d */ /* 0x008fea0003900000 */
[----:B------:R-:W3:Y:S02]  /*9d30*/  @!P0 SYNCS.PHASECHK.TRANS64 P0, [R0+URZ+0xe0], R2 ;  /* 0x0000e002000085a7 */ /* 0x000ee400080010ff */
[----:B---3--:R-:W-:Y:S05]  /*9d40*/  @!P0 BRA `(.L_x_193) ;  /* 0xfffffffc00f08947 */ /* 0x008fea000383ffff */
[----:B------:R-:W-:Y:S05]  /*9d50*/  BRA `(.L_x_194) ;  /* 0xffffffb000107947 */ /* 0x000fea000383ffff */
.L_x_89:
[----:B-1----:R-:W-:-:S07]  /*9d60*/  MOV R0, UR7 ;  /* 0x0000000700007c02 */ /* 0x002fce0008000f00 */
.L_x_195:
[----:B-1----:R1:W3:Y:S02]  /*9d70*/  SYNCS.PHASECHK.TRANS64.TRYWAIT P0, [R0+URZ+0xe8], R2 ;  /* 0x0000e802000075a7 */ /* 0x0022e400080011ff */
[----:B---3--:R-:W-:Y:S05]  /*9d80*/  @!P0 NANOSLEEP.SYNCS 0x989680 ;  /* 0x009896800000895d */ /* 0x008fea0003900000 */
[----:B------:R-:W3:Y:S02]  /*9d90*/  @!P0 SYNCS.PHASECHK.TRANS64 P0, [R0+URZ+0xe8], R2 ;  /* 0x0000e802000085a7 */ /* 0x000ee400080010ff */
[----:B---3--:R-:W-:Y:S05]  /*9da0*/  @!P0 BRA `(.L_x_195) ;  /* 0xfffffffc00f08947 */ /* 0x008fea000383ffff */
[----:B------:R-:W-:Y:S05]  /*9db0*/  BRA `(.L_x_196) ;  /* 0xffffffb000007947 */ /* 0x000fea000383ffff */
.L_x_90:
[----:B-1----:R-:W-:-:S07]  /*9dc0*/  MOV R0, UR7 ;  /* 0x0000000700007c02 */ /* 0x002fce0008000f00 */
.L_x_197:
[----:B-1----:R1:W3:Y:S02]  /*9dd0*/  SYNCS.PHASECHK.TRANS64.TRYWAIT P0, [R0+URZ+0xf0], R2 ;  /* 0x0000f002000075a7 */ /* 0x0022e400080011ff */
[----:B---3--:R-:W-:Y:S05]  /*9de0*/  @!P0 NANOSLEEP.SYNCS 0x989680 ;  /* 0x009896800000895d */ /* 0x008fea0003900000 */
[----:B------:R-:W3:Y:S02]  /*9df0*/  @!P0 SYNCS.PHASECHK.TRANS64 P0, [R0+URZ+0xf0], R2 ;  /* 0x0000f002000085a7 */ /* 0x000ee400080010ff */
[----:B---3--:R-:W-:Y:S05]  /*9e00*/  @!P0 BRA `(.L_x_197) ;  /* 0xfffffffc00f08947 */ /* 0x008fea000383ffff */
[----:B------:R-:W-:Y:S05]  /*9e10*/  BRA `(.L_x_198) ;  /* 0xffffffac00f07947 */ /* 0x000fea000383ffff */
.L_x_92:
[----:B--2---:R2:W4:Y:S02]  /*9e20*/  SYNCS.PHASECHK.TRANS64.TRYWAIT P0, [R0+URZ+0x110], R2 ;  /* 0x00011002000075a7 */ /* 0x00452400080011ff */
[----:B----4-:R-:W-:Y:S05]  /*9e30*/  @!P0 NANOSLEEP.SYNCS 0x989680 ;  /* 0x009896800000895d */ /* 0x010fea0003900000 */
[----:B------:R-:W4:Y:S02]  /*9e40*/  @!P0 SYNCS.PHASECHK.TRANS64 P0, [R0+URZ+0x110], R2 ;  /* 0x00011002000085a7 */ /* 0x000f2400080010ff */
[----:B----4-:R-:W-:Y:S05]  /*9e50*/  @!P0 BRA `(.L_x_92) ;  /* 0xfffffffc00f08947 */ /* 0x010fea000383ffff */
[----:B------:R-:W-:Y:S05]  /*9e60*/  BRA `(.L_x_199) ;  /* 0xffffffb000b87947 */ /* 0x000fea000383ffff */
.L_x_103:
[----:B-1----:R-:W-:Y:S04]  /*9e70*/  MOV R2, UR48 ;  /* 0x0000003000027c02 */ /* 0x002fe80008000f00 */
[----:B------:R1:W3:Y:S03]  /*9e80*/  SYNCS.PHASECHK.TRANS64.TRYWAIT P1, [R2+URZ+0xc0], R3 ;  /* 0x0000c003020075a7 */ /* 0x0002e600080211ff */
[----:B---3--:R-:W-:Y:S05]  /*9e90*/  @!P1 NANOSLEEP.SYNCS 0x989680 ;  /* 0x009896800000995d */ /* 0x008fea0003900000 */
[----:B------:R-:W3:Y:S02]  /*9ea0*/  @!P1 SYNCS.PHASECHK.TRANS64 P1, [R2+URZ+0xc0], R3 ;  /* 0x0000c003020095a7 */ /* 0x000ee400080210ff */
[----:B---3--:R-:W-:Y:S05]  /*9eb0*/  @!P1 BRA `(.L_x_103) ;  /* 0xfffffffc00ec9947 */ /* 0x008fea000383ffff */
[----:B------:R-:W-:Y:S05]  /*9ec0*/  BRA `(.L_x_102) ;  /* 0xffffffbc00c47947 */ /* 0x000fea000383ffff */
.L_x_105:
[----:B-1----:R1:W4:Y:S02]  /*9ed0*/  SYNCS.PHASECHK.TRANS64.TRYWAIT P0, [R64+URZ+0x130], R0 ;  /* 0x00013000400075a7 */ /* 0x00232400080011ff */
[----:B----4-:R-:W-:Y:S05]  /*9ee0*/  @!P0 NANOSLEEP.SYNCS 0x989680 ;  /* 0x009896800000895d */ /* 0x010fea0003900000 */
[----:B------:R-:W4:Y:S02]  /*9ef0*/  @!P0 SYNCS.PHASECHK.TRANS64 P0, [R64+URZ+0x130], R0 ;  /* 0x00013000400085a7 */ /* 0x000f2400080010ff */
[----:B----4-:R-:W-:Y:S05]  /*9f00*/  @!P0 BRA `(.L_x_105) ;  /* 0xfffffffc00f08947 */ /* 0x010fea000383ffff */
[----:B------:R-:W-:Y:S05]  /*9f10*/  BRA `(.L_x_104) ;  /* 0xffffffbc00ec7947 */ /* 0x000fea000383ffff */
.L_x_114:
[----:B--2---:R2:W4:Y:S02]  /*9f20*/  SYNCS.PHASECHK.TRANS64.TRYWAIT P0, [R2+URZ+0xc0], R0 ;  /* 0x0000c000020075a7 */ /* 0x00452400080011ff */
[----:B----4-:R-:W-:Y:S05]  /*9f30*/  @!P0 NANOSLEEP.SYNCS 0x989680 ;  /* 0x009896800000895d */ /* 0x010fea0003900000 */
[----:B------:R-:W4:Y:S02]  /*9f40*/  @!P0 SYNCS.PHASECHK.TRANS64 P0, [R2+URZ+0xc0], R0 ;  /* 0x0000c000020085a7 */ /* 0x000f2400080010ff */
[----:B----4-:R-:W-:Y:S05]  /*9f50*/  @!P0 BRA `(.L_x_114) ;  /* 0xfffffffc00f08947 */ /* 0x010fea000383ffff */
[----:B------:R-:W-:Y:S05]  /*9f60*/  BRA `(.L_x_113) ;  /* 0xffffffc800c87947 */ /* 0x000fea000383ffff */
.L_x_122:
[----:B--2---:R2:W4:Y:S02]  /*9f70*/  SYNCS.PHASECHK.TRANS64.TRYWAIT P0, [R0+URZ+0xc0], R6 ;  /* 0x0000c006000075a7 */ /* 0x00452400080011ff */
[----:B----4-:R-:W-:Y:S05]  /*9f80*/  @!P0 NANOSLEEP.SYNCS 0x989680 ;  /* 0x009896800000895d */ /* 0x010fea0003900000 */
[----:B------:R-:W4:Y:S02]  /*9f90*/  @!P0 SYNCS.PHASECHK.TRANS64 P0, [R0+URZ+0xc0], R6 ;  /* 0x0000c006000085a7 */ /* 0x000f2400080010ff */
[----:B----4-:R-:W-:Y:S05]  /*9fa0*/  @!P0 BRA `(.L_x_122) ;  /* 0xfffffffc00f08947 */ /* 0x010fea000383ffff */
[----:B------:R-:W-:Y:S05]  /*9fb0*/  BRA `(.L_x_121) ;  /* 0xffffffd400c87947 */ /* 0x000fea000383ffff */
.L_x_130:
[----:B--2---:R2:W4:Y:S02]  /*9fc0*/  SYNCS.PHASECHK.TRANS64.TRYWAIT P0, [R0+URZ+0xc0], R5 ;  /* 0x0000c005000075a7 */ /* 0x00452400080011ff */
[----:B----4-:R-:W-:Y:S05]  /*9fd0*/  @!P0 NANOSLEEP.SYNCS 0x989680 ;  /* 0x009896800000895d */ /* 0x010fea0003900000 */
[----:B------:R-:W4:Y:S02]  /*9fe0*/  @!P0 SYNCS.PHASECHK.TRANS64 P0, [R0+URZ+0xc0], R5 ;  /* 0x0000c005000085a7 */ /* 0x000f2400080010ff */
[----:B----4-:R-:W-:Y:S05]  /*9ff0*/  @!P0 BRA `(.L_x_130) ;  /* 0xfffffffc00f08947 */ /* 0x010fea000383ffff */
[----:B------:R-:W-:Y:S05]  /*a000*/  BRA `(.L_x_129) ;  /* 0xffffffe000c87947 */ /* 0x000fea000383ffff */
        .weak           $__internal_0_$__cuda_sm10x_tcgen05_guardrail_trap_col_being_dealloced_not_returned_by_alloc
        .type           $__internal_0_$__cuda_sm10x_tcgen05_guardrail_trap_col_being_dealloced_not_returned_by_alloc,@function
        .size           $__internal_0_$__cuda_sm10x_tcgen05_guardrail_trap_col_being_dealloced_not_returned_by_alloc,($__internal_1_$__cuda_sm10x_tcgen05_guardrail_trap_phase_invalid_during_alloc - $__internal_0_$__cuda_sm10x_tcgen05_guardrail_trap_col_being_dealloced_not_returned_by_alloc)
$__internal_0_$__cuda_sm10x_tcgen05_guardrail_trap_col_being_dealloced_not_returned_by_alloc:
[----:B------:R-:W-:Y:S05]  /*a010*/  BPT.TRAP 0x1 ;  /* 0x000000040000795c */ /* 0x000fea0000300000 */
[----:B------:R-:W-:-:S04]  /*a020*/  HFMA2 R3, -RZ, RZ, 0, 0 ;  /* 0x00000000ff037431 */ /* 0x000fc800000001ff */
[----:B------:R-:W-:Y:S05]  /*a030*/  RET.REL.NODEC R2 `(_ZN7cutlass13device_kernelINS_4gemm6kernel13GemmUniversalIN4cute5tupleIJiiiiEEENS1_10collective13CollectiveMmaINS1_35MainloopSm100TmaUmmaWarpSpecializedILi12ELi2ELi4ENS5_IJNS4_1CILi1EEESB_SB_EEEEENS5_IJNSA_ILi128EEESE_NSA_ILi32EEEEEENS_6half_tENS5_IJlSB_lEEESH_SI_NS4_8TiledMMAINS4_8MMA_AtomIJNS4_20SM100_MMA_F16BF16_SSISH_SH_fLi128ELi128ELNS4_4UMMA5MajorE0ELSN_0ELNSM_7ScaleInE0ELSO_0EEEEEENS4_6LayoutISC_NS5_IJNSA_ILi0EEESS_SS_EEEEENS5_IJNS4_10UnderscoreESV_SV_EEEEENS4_13SM90_TMA_LOADENS4_14ComposedLayoutINS4_7SwizzleILi2ELi4ELi3EEENS4_18smem_ptr_flag_bitsILi16EEENSR_INS5_IJNSA_ILi8EEESF_EEENS5_IJSF_SB_EEEEEEEvNS4_8identityESY_S18_vS19_EENS_8epilogue10collective18CollectiveEpilogueINS1B_23Sm100TmaWarpSpecializedILi4ELi2ELi32ELb1ELb0EEEJSG_NS5_IJNSR_ISE_SB_EENSR_ISF_SB_EEEEESH_SI_SH_SI_NS1B_6fusion15FusionCallbacksIS1F_NS1J_17LinearCombinationISH_fSH_fLNS_15FloatRoundStyleE2EEESG_S1I_JEEENS4_5SM1004TMEM4LOAD26SM100_TMEM_LOAD_32dp32b32xESY_S18_NS4_39AutoVectorizingCopyWithAssumedAlignmentILi128EEENS4_14SM90_TMA_STOREES18_S1U_S1U_EEEvvEEEEvNT_6ParamsE) ;  /* 0xffffff5c02f07950 */ /* 0x000fea0003c3ffff */
        .weak           $__internal_1_$__cuda_sm10x_tcgen05_guardrail_trap_phase_invalid_during_alloc
        .type           $__internal_1_$__cuda_sm10x_tcgen05_guardrail_trap_phase_invalid_during_alloc,@function
        .size           $__internal_1_$__cuda_sm10x_tcgen05_guardrail_trap_phase_invalid_during_alloc,($__internal_2_$__cuda_sm10x_tcgen05_guardrail_trap_unallocated_columns_being_dealloced - $__internal_1_$__cuda_sm10x_tcgen05_guardrail_trap_phase_invalid_during_alloc)
$__internal_1_$__cuda_sm10x_tcgen05_guardrail_trap_phase_invalid_during_alloc:
[----:B------:R-:W-:Y:S05]  /*a040*/  BPT.TRAP 0x1 ;  /* 0x000000040000795c */ /* 0x000fea0000300000 */
[----:B------:R-:W-:-:S04]  /*a050*/  MOV R3, 0x0 ;  /* 0x0000000000037802 */ /* 0x000fc80000000f00 */
[----:B------:R-:W-:Y:S05]  /*a060*/  RET.REL.NODEC R2 `(_ZN7cutlass13device_kernelINS_4gemm6kernel13GemmUniversalIN4cute5tupleIJiiiiEEENS1_10collective13CollectiveMmaINS1_35MainloopSm100TmaUmmaWarpSpecializedILi12ELi2ELi4ENS5_IJNS4_1CILi1EEESB_SB_EEEEENS5_IJNSA_ILi128EEESE_NSA_ILi32EEEEEENS_6half_tENS5_IJlSB_lEEESH_SI_NS4_8TiledMMAINS4_8MMA_AtomIJNS4_20SM100_MMA_F16BF16_SSISH_SH_fLi128ELi128ELNS4_4UMMA5MajorE0ELSN_0ELNSM_7ScaleInE0ELSO_0EEEEEENS4_6LayoutISC_NS5_IJNSA_ILi0EEESS_SS_EEEEENS5_IJNS4_10UnderscoreESV_SV_EEEEENS4_13SM90_TMA_LOADENS4_14ComposedLayoutINS4_7SwizzleILi2ELi4ELi3EEENS4_18smem_ptr_flag_bitsILi16EEENSR_INS5_IJNSA_ILi8EEESF_EEENS5_IJSF_SB_EEEEEEEvNS4_8identityESY_S18_vS19_EENS_8epilogue10collective18CollectiveEpilogueINS1B_23Sm100TmaWarpSpecializedILi4ELi2ELi32ELb1ELb0EEEJSG_NS5_IJNSR_ISE_SB_EENSR_ISF_SB_EEEEESH_SI_SH_SI_NS1B_6fusion15FusionCallbacksIS1F_NS1J_17LinearCombinationISH_fSH_fLNS_15FloatRoundStyleE2EEESG_S1I_JEEENS4_5SM1004TMEM4LOAD26SM100_TMEM_LOAD_32dp32b32xESY_S18_NS4_39AutoVectorizingCopyWithAssumedAlignmentILi128EEENS4_14SM90_TMA_STOREES18_S1U_S1U_EEEvvEEEEvNT_6ParamsE) ;  /* 0xffffff5c02e47950 */ /* 0x000fea0003c3ffff */
        .weak           $__internal_2_$__cuda_sm10x_tcgen05_guardrail_trap_unallocated_columns_being_dealloced
        .type           $__internal_2_$__cuda_sm10x_tcgen05_guardrail_trap_unallocated_columns_being_dealloced,@function
        .size           $__internal_2_$__cuda_sm10x_tcgen05_guardrail_trap_unallocated_columns_being_dealloced,(.L_x_201 - $__internal_2_$__cuda_sm10x_tcgen05_guardrail_trap_unallocated_columns_being_dealloced)
$__internal_2_$__cuda_sm10x_tcgen05_guardrail_trap_unallocated_columns_being_dealloced:
[----:B------:R-:W-:Y:S05]  /*a070*/  BPT.TRAP 0x1 ;  /* 0x000000040000795c */ /* 0x000fea0000300000 */
[----:B------:R-:W-:-:S04]  /*a080*/  HFMA2 R3, -RZ, RZ, 0, 0 ;  /* 0x00000000ff037431 */ /* 0x000fc800000001ff */
[----:B------:R-:W-:Y:S05]  /*a090*/  RET.REL.NODEC R2 `(_ZN7cutlass13device_kernelINS_4gemm6kernel13GemmUniversalIN4cute5tupleIJiiiiEEENS1_10collective13CollectiveMmaINS1_35MainloopSm100TmaUmmaWarpSpecializedILi12ELi2ELi4ENS5_IJNS4_1CILi1EEESB_SB_EEEEENS5_IJNSA_ILi128EEESE_NSA_ILi32EEEEEENS_6half_tENS5_IJlSB_lEEESH_SI_NS4_8TiledMMAINS4_8MMA_AtomIJNS4_20SM100_MMA_F16BF16_SSISH_SH_fLi128ELi128ELNS4_4UMMA5MajorE0ELSN_0ELNSM_7ScaleInE0ELSO_0EEEEEENS4_6LayoutISC_NS5_IJNSA_ILi0EEESS_SS_EEEEENS5_IJNS4_10UnderscoreESV_SV_EEEEENS4_13SM90_TMA_LOADENS4_14ComposedLayoutINS4_7SwizzleILi2ELi4ELi3EEENS4_18smem_ptr_flag_bitsILi16EEENSR_INS5_IJNSA_ILi8EEESF_EEENS5_IJSF_SB_EEEEEEEvNS4_8identityESY_S18_vS19_EENS_8epilogue10collective18CollectiveEpilogueINS1B_23Sm100TmaWarpSpecializedILi4ELi2ELi32ELb1ELb0EEEJSG_NS5_IJNSR_ISE_SB_EENSR_ISF_SB_EEEEESH_SI_SH_SI_NS1B_6fusion15FusionCallbacksIS1F_NS1J_17LinearCombinationISH_fSH_fLNS_15FloatRoundStyleE2EEESG_S1I_JEEENS4_5SM1004TMEM4LOAD26SM100_TMEM_LOAD_32dp32b32xESY_S18_NS4_39AutoVectorizingCopyWithAssumedAlignmentILi128EEENS4_14SM90_TMA_STOREES18_S1U_S1U_EEEvvEEEEvNT_6ParamsE) ;  /* 0xffffff5c02d87950 */ /* 0x000fea0003c3ffff */
.L_x_200:
[----:B------:R-:W-:-:S00]  /*a0a0*/  BRA `(.L_x_200) ;  /* 0xfffffffc00fc7947 */ /* 0x000fc0000383ffff */
[----:B------:R-:W-:-:S00]  /*a0b0*/  NOP ;  /* 0x0000000000007918 */ /* 0x000fc00000000000 */
        /* <DEDUP_REMOVED lines=12> */
.L_x_201:


//--------------------- .nv.global.init           --------------------------
	.section	.nv.global.init,"aw",@progbits
.nv.global.init:
	.type		$str$27,@object
	.size		$str$27,($str$28 - $str$27)
$str$27:
        /*0000*/ 	.byte	0x28, 0x61, 0x64, 0x64, 0x72, 0x65, 0x73, 0x73, 0x20, 0x26, 0x20, 0x6d, 0x61, 0x73, 0x6b, 0x29
        /*0010*/ 	.byte	0x20, 0x3d, 0x3d, 0x20, 0x30, 0x00
	.type		$str$28,@object
	.size		$str$28,($str$26 - $str$28)
$str$28:
        /*0016*/ 	.byte	0x2f, 0x74, 0x6d, 0x70, 0x2f, 0x63, 0x75, 0x74, 0x6c, 0x61, 0x73, 0x73, 0x5f, 0x73, 0x77, 0x65
        /*0026*/ 	.byte	0x65, 0x70, 0x5f, 0x73, 0x72, 0x63, 0x2f, 0x69, 0x6e, 0x63, 0x6c, 0x75, 0x64, 0x65, 0x2f, 0x63
        /*0036*/ 	.byte	0x75, 0x74, 0x65, 0x2f, 0x70, 0x6f, 0x69, 0x6e, 0x74, 0x65, 0x72, 0x5f, 0x66, 0x6c, 0x61, 0x67
        /*0046*/ 	.byte	0x67, 0x65, 0x64, 0x2e, 0x68, 0x70, 0x70, 0x00
	.type		$str$26,@object
	.size		$str$26,($str$25 - $str$26)
$str$26:
        /*004e*/ 	.byte	0x2f, 0x74, 0x6d, 0x70, 0x2f, 0x63, 0x75, 0x74, 0x6c, 0x61, 0x73, 0x73, 0x5f, 0x73, 0x77, 0x65
        /*005e*/ 	.byte	0x65, 0x70, 0x5f, 0x73, 0x72, 0x63, 0x2f, 0x69, 0x6e, 0x63, 0x6c, 0x75, 0x64, 0x65, 0x2f, 0x63
        /*006e*/ 	.byte	0x75, 0x74, 0x65, 0x2f, 0x61, 0x74, 0x6f, 0x6d, 0x2f, 0x63, 0x6f, 0x70, 0x79, 0x5f, 0x74, 0x72
        /*007e*/ 	.byte	0x61, 0x69, 0x74, 0x73, 0x5f, 0x73, 0x6d, 0x31, 0x30, 0x30, 0x2e, 0x68, 0x70, 0x70, 0x00
	.type		$str$25,@object
	.size		$str$25,(__unnamed_1 - $str$25)
$str$25:
        /*008d*/ 	.byte	0x28, 0x28, 0x75, 0x69, 0x6e, 0x74, 0x33, 0x32, 0x5f, 0x74, 0x28, 0x74, 0x68, 0x72, 0x65, 0x61
        /*009d*/ 	.byte	0x64, 0x49, 0x64, 0x78, 0x2e, 0x78, 0x29, 0x20, 0x2f, 0x20, 0x33, 0x32, 0x29, 0x20, 0x25, 0x20
        /*00ad*/ 	.byte	0x34, 0x29, 0x20, 0x3d, 0x3d, 0x20, 0x28, 0x28, 0x28, 0x74, 0x6d, 0x65, 0x6d, 0x5f, 0x61, 0x64
        /*00bd*/ 	.byte	0x64, 0x72, 0x20, 0x3e, 0x3e, 0x20, 0x31, 0x36, 0x29, 0x20, 0x2f, 0x20, 0x33, 0x32, 0x29, 0x20
        /*00cd*/ 	.byte	0x25, 0x20, 0x34, 0x29, 0x00
	.type		__unnamed_1,@object
	.size		__unnamed_1,(__unnamed_2 - __unnamed_1)
__unnamed_1:
        /*00d2*/ 	.byte	0x61, 0x75, 0x74, 0x6f, 0x20, 0x63, 0x75, 0x74, 0x65, 0x3a, 0x3a, 0x61, 0x73, 0x5f, 0x70, 0x6f
        /* <DEDUP_REMOVED lines=24> */
        /*0262*/ 	.byte	0x3e, 0x3e, 0x3e, 0x3e, 0x5d, 0x00
	.type		__unnamed_2,@object
	.size		__unnamed_2,(.L_2 - __unnamed_2)
__unnamed_2:
        /* <DEDUP_REMOVED lines=42> */
        /*0508*/ 	.byte	0x3e, 0x3e, 0x5d, 0x00
.L_2:


//--------------------- .nv.shared._ZN7cutlass13device_kernelINS_4gemm6kernel13GemmUniversalIN4cute5tupleIJiiiiEEENS1_10collective13CollectiveMmaINS1_35MainloopSm100TmaUmmaWarpSpecializedILi12ELi2ELi4ENS5_IJNS4_1CILi1EEESB_SB_EEEEENS5_IJNSA_ILi128EEESE_NSA_ILi32EEEEEENS_6half_tENS5_IJlSB_lEEESH_SI_NS4_8TiledMMAINS4_8MMA_AtomIJNS4_20SM100_MMA_F16BF16_SSISH_SH_fLi128ELi128ELNS4_4UMMA5MajorE0ELSN_0ELNSM_7ScaleInE0ELSO_0EEEEEENS4_6LayoutISC_NS5_IJNSA_ILi0EEESS_SS_EEEEENS5_IJNS4_10UnderscoreESV_SV_EEEEENS4_13SM90_TMA_LOADENS4_14ComposedLayoutINS4_7SwizzleILi2ELi4ELi3EEENS4_18smem_ptr_flag_bitsILi16EEENSR_INS5_IJNSA_ILi8EEESF_EEENS5_IJSF_SB_EEEEEEEvNS4_8identityESY_S18_vS19_EENS_8epilogue10collective18CollectiveEpilogueINS1B_23Sm100TmaWarpSpecializedILi4ELi2ELi32ELb1ELb0EEEJSG_NS5_IJNSR_ISE_SB_EENSR_ISF_SB_EEEEESH_SI_SH_SI_NS1B_6fusion15FusionCallbacksIS1F_NS1J_17LinearCombinationISH_fSH_fLNS_15FloatRoundStyleE2EEESG_S1I_JEEENS4_5SM1004TMEM4LOAD26SM100_TMEM_LOAD_32dp32b32xESY_S18_NS4_39AutoVectorizingCopyWithAssumedAlignmentILi128EEENS4_14SM90_TMA_STOREES18_S1U_S1U_EEEvvEEEEvNT_6ParamsE --------------------------
	.section	.nv.shared._ZN7cutlass13device_kernelINS_4gemm6kernel13GemmUniversalIN4cute5tupleIJiiiiEEENS1_10collective13CollectiveMmaINS1_35MainloopSm100TmaUmmaWarpSpecializedILi12ELi2ELi4ENS5_IJNS4_1CILi1EEESB_SB_EEEEENS5_IJNSA_ILi128EEESE_NSA_ILi32EEEEEENS_6half_tENS5_IJlSB_lEEESH_SI_NS4_8TiledMMAINS4_8MMA_AtomIJNS4_20SM100_MMA_F16BF16_SSISH_SH_fLi128ELi128ELNS4_4UMMA5MajorE0ELSN_0ELNSM_7ScaleInE0ELSO_0EEEEEENS4_6LayoutISC_NS5_IJNSA_ILi0EEESS_SS_EEEEENS5_IJNS4_10UnderscoreESV_SV_EEEEENS4_13SM90_TMA_LOADENS4_14ComposedLayoutINS4_7SwizzleILi2ELi4ELi3EEENS4_18smem_ptr_flag_bitsILi16EEENSR_INS5_IJNSA_ILi8EEESF_EEENS5_IJSF_SB_EEEEEEEvNS4_8identityESY_S18_vS19_EENS_8epilogue10collective18CollectiveEpilogueINS1B_23Sm100TmaWarpSpecializedILi4ELi2ELi32ELb1ELb0EEEJSG_NS5_IJNSR_ISE_SB_EENSR_ISF_SB_EEEEESH_SI_SH_SI_NS1B_6fusion15FusionCallbacksIS1F_NS1J_17LinearCombinationISH_fSH_fLNS_15FloatRoundStyleE2EEESG_S1I_JEEENS4_5SM1004TMEM4LOAD26SM100_TMEM_LOAD_32dp32b32xESY_S18_NS4_39AutoVectorizingCopyWithAssumedAlignmentILi128EEENS4_14SM90_TMA_STOREES18_S1U_S1U_EEEvvEEEEvNT_6ParamsE,"aw",@nobits
	.sectionflags	@""
	.align	16
	.zero		1024


//--------------------- .nv.shared.reserved.0     --------------------------
	.section	.nv.shared.reserved.0,"aw",@nobits
	.weak		__nv_reservedSMEM_offset_0_alias
	.size		__nv_reservedSMEM_offset_0_alias, 0, 64
	.other		__nv_reservedSMEM_offset_0_alias,@"STO_CUDA_RESERVED_SHARED STV_DEFAULT"
__nv_reservedSMEM_offset_0_alias:
	.zero		0
.nv.shared.reserved.0:
	.zero		64
	.weak		__nv_reservedSMEM_tcgen05_partition
	.type		__nv_reservedSMEM_tcgen05_partition,@object
	.size		__nv_reservedSMEM_tcgen05_partition,(.L_0 - __nv_reservedSMEM_tcgen05_partition)
__nv_reservedSMEM_tcgen05_partition:
	.zero		32
.L_0:


//--------------------- .nv.global                --------------------------
	.section	.nv.global,"aw",@nobits
.nv.global:
	.type		_ZN39_INTERNAL_d94b59f0_4_k_cu_c3bb5d12_59334cute1_E,@object
	.size		_ZN39_INTERNAL_d94b59f0_4_k_cu_c3bb5d12_59334cute1_E,(_ZN39_INTERNAL_d94b59f0_4_k_cu_c3bb5d12_59334cuda3std3__45__cpo6cbeginE - _ZN39_INTERNAL_d94b59f0_4_k_cu_c3bb5d12_59334cute1_E)
_ZN39_INTERNAL_d94b59f0_4_k_cu_c3bb5d12_59334cute1_E:
	.zero		1
	.type		_ZN39_INTERNAL_d94b59f0_4_k_cu_c3bb5d12_59334cuda3std3__45__cpo6cbeginE,@object
	.size		_ZN39_INTERNAL_d94b59f0_4_k_cu_c3bb5d12_59334cuda3std3__45__cpo6cbeginE,(_ZN39_INTERNAL_d94b59f0_4_k_cu_c3bb5d12_59334cuda3std3__48in_placeE - _ZN39_INTERNAL_d94b59f0_4_k_cu_c3bb5d12_59334cuda3std3__45__cpo6cbeginE)
_ZN39_INTERNAL_d94b59f0_4_k_cu_c3bb5d12_59334cuda3std3__45__cpo6cbeginE:
	.zero		1
	.type		_ZN39_INTERNAL_d94b59f0_4_k_cu_c3bb5d12_59334cuda3std3__48in_placeE,@object
	.size		_ZN39_INTERNAL_d94b59f0_4_k_cu_c3bb5d12_59334cuda3std3__48in_placeE,(_ZN39_INTERNAL_d94b59f0_4_k_cu_c3bb5d12_59334cuda3std6ranges3__45__cpo9iter_moveE - _ZN39_INTERNAL_d94b59f0_4_k_cu_c3bb5d12_59334cuda3std3__48in_placeE)
_ZN39_INTERNAL_d94b59f0_4_k_cu_c3bb5d12_59334cuda3std3__48in_placeE:
	.zero		1
	.type		_ZN39_INTERNAL_d94b59f0_4_k_cu_c3bb5d12_59334cuda3std6ranges3__45__cpo9iter_moveE,@object
	.size		_ZN39_INTERNAL_d94b59f0_4_k_cu_c3bb5d12_59334cuda3std6ranges3__45__cpo9iter_moveE,(_ZN39_INTERNAL_d94b59f0_4_k_cu_c3bb5d12_59334cuda3std3__45__cpo5beginE - _ZN39_INTERNAL_d94b59f0_4_k_cu_c3bb5d12_59334cuda3std6ranges3__45__cpo9iter_moveE)
_ZN39_INTERNAL_d94b59f0_4_k_cu_c3bb5d12_59334cuda3std6ranges3__45__cpo9iter_moveE:
	.zero		1
	.type		_ZN39_INTERNAL_d94b59f0_4_k_cu_c3bb5d12_59334cuda3std3__45__cpo5beginE,@object
	.size		_ZN39_INTERNAL_d94b59f0_4_k_cu_c3bb5d12_59334cuda3std3__45__cpo5beginE,(_ZN39_INTERNAL_d94b59f0_4_k_cu_c3bb5d12_59334cuda3std3__441_GLOBAL__N__d94b59f0_4_k_cu_c3bb5d12_59336ignoreE - _ZN39_INTERNAL_d94b59f0_4_k_cu_c3bb5d12_59334cuda3std3__45__cpo5beginE)
_ZN39_INTERNAL_d94b59f0_4_k_cu_c3bb5d12_59334cuda3std3__45__cpo5beginE:
	.zero		1
	.type		_ZN39_INTERNAL_d94b59f0_4_k_cu_c3bb5d12_59334cuda3std3__441_GLOBAL__N__d94b59f0_4_k_cu_c3bb5d12_59336ignoreE,@object
	.size		_ZN39_INTERNAL_d94b59f0_4_k_cu_c3bb5d12_59334cuda3std3__441_GLOBAL__N__d94b59f0_4_k_cu_c3bb5d12_59336ignoreE,(_ZN39_INTERNAL_d94b59f0_4_k_cu_c3bb5d12_59334cute7productE - _ZN39_INTERNAL_d94b59f0_4_k_cu_c3bb5d12_59334cuda3std3__441_GLOBAL__N__d94b59f0_4_k_cu_c3bb5d12_59336ignoreE)
_ZN39_INTERNAL_d94b59f0_4_k_cu_c3bb5d12_59334cuda3std3__441_GLOBAL__N__d94b59f0_4_k_cu_c3bb5d12_59336ignoreE:
	.zero		1
	.type		_ZN39_INTERNAL_d94b59f0_4_k_cu_c3bb5d12_59334cute7productE,@object
	.size		_ZN39_INTERNAL_d94b59f0_4_k_cu_c3bb5d12_59334cute7productE,(_ZN39_INTERNAL_d94b59f0_4_k_cu_c3bb5d12_59334cuda3std3__45__cpo3endE - _ZN39_INTERNAL_d94b59f0_4_k_cu_c3bb5d12_59334cute7productE)
_ZN39_INTERNAL_d94b59f0_4_k_cu_c3bb5d12_59334cute7productE:
	.zero		1
	.type		_ZN39_INTERNAL_d94b59f0_4_k_cu_c3bb5d12_59334cuda3std3__45__cpo3endE,@object
	.size		_ZN39_INTERNAL_d94b59f0_4_k_cu_c3bb5d12_59334cuda3std3__45__cpo3endE,(_ZN39_INTERNAL_d94b59f0_4_k_cu_c3bb5d12_59334cuda3std3__419piecewise_constructE - _ZN39_INTERNAL_d94b59f0_4_k_cu_c3bb5d12_59334cuda3std3__45__cpo3endE)
_ZN39_INTERNAL_d94b59f0_4_k_cu_c3bb5d12_59334cuda3std3__45__cpo3endE:
	.zero		1
	.type		_ZN39_INTERNAL_d94b59f0_4_k_cu_c3bb5d12_59334cuda3std3__419piecewise_constructE,@object
	.size		_ZN39_INTERNAL_d94b59f0_4_k_cu_c3bb5d12_59334cuda3std3__419piecewise_constructE,(_ZN39_INTERNAL_d94b59f0_4_k_cu_c3bb5d12_59334cuda3std3__45__cpo4cendE - _ZN39_INTERNAL_d94b59f0_4_k_cu_c3bb5d12_59334cuda3std3__419piecewise_constructE)
_ZN39_INTERNAL_d94b59f0_4_k_cu_c3bb5d12_59334cuda3std3__419piecewise_constructE:
	.zero		1
	.type		_ZN39_INTERNAL_d94b59f0_4_k_cu_c3bb5d12_59334cuda3std3__45__cpo4cendE,@object
	.size		_ZN39_INTERNAL_d94b59f0_4_k_cu_c3bb5d12_59334cuda3std3__45__cpo4cendE,(_ZN39_INTERNAL_d94b59f0_4_k_cu_c3bb5d12_59334cuda3std6ranges3__45__cpo4swapE - _ZN39_INTERNAL_d94b59f0_4_k_cu_c3bb5d12_59334cuda3std3__45__cpo4cendE)
_ZN39_INTERNAL_d94b59f0_4_k_cu_c3bb5d12_59334cuda3std3__45__cpo4cendE:
	.zero		1
	.type		_ZN39_INTERNAL_d94b59f0_4_k_cu_c3bb5d12_59334cuda3std6ranges3__45__cpo4swapE,@object
	.size		_ZN39_INTERNAL_d94b59f0_4_k_cu_c3bb5d12_59334cuda3std6ranges3__45__cpo4swapE,(.L_10 - _ZN39_INTERNAL_d94b59f0_4_k_cu_c3bb5d12_59334cuda3std6ranges3__45__cpo4swapE)
_ZN39_INTERNAL_d94b59f0_4_k_cu_c3bb5d12_59334cuda3std6ranges3__45__cpo4swapE:
	.zero		1
.L_10:


//--------------------- .nv.constant0._ZN7cutlass13device_kernelINS_4gemm6kernel13GemmUniversalIN4cute5tupleIJiiiiEEENS1_10collective13CollectiveMmaINS1_35MainloopSm100TmaUmmaWarpSpecializedILi12ELi2ELi4ENS5_IJNS4_1CILi1EEESB_SB_EEEEENS5_IJNSA_ILi128EEESE_NSA_ILi32EEEEEENS_6half_tENS5_IJlSB_lEEESH_SI_NS4_8TiledMMAINS4_8MMA_AtomIJNS4_20SM100_MMA_F16BF16_SSISH_SH_fLi128ELi128ELNS4_4UMMA5MajorE0ELSN_0ELNSM_7ScaleInE0ELSO_0EEEEEENS4_6LayoutISC_NS5_IJNSA_ILi0EEESS_SS_EEEEENS5_IJNS4_10UnderscoreESV_SV_EEEEENS4_13SM90_TMA_LOADENS4_14ComposedLayoutINS4_7SwizzleILi2ELi4ELi3EEENS4_18smem_ptr_flag_bitsILi16EEENSR_INS5_IJNSA_ILi8EEESF_EEENS5_IJSF_SB_EEEEEEEvNS4_8identityESY_S18_vS19_EENS_8epilogue10collective18CollectiveEpilogueINS1B_23Sm100TmaWarpSpecializedILi4ELi2ELi32ELb1ELb0EEEJSG_NS5_IJNSR_ISE_SB_EENSR_ISF_SB_EEEEESH_SI_SH_SI_NS1B_6fusion15FusionCallbacksIS1F_NS1J_17LinearCombinationISH_fSH_fLNS_15FloatRoundStyleE2EEESG_S1I_JEEENS4_5SM1004TMEM4LOAD26SM100_TMEM_LOAD_32dp32b32xESY_S18_NS4_39AutoVectorizingCopyWithAssumedAlignmentILi128EEENS4_14SM90_TMA_STOREES18_S1U_S1U_EEEvvEEEEvNT_6ParamsE --------------------------
	.section	.nv.constant0._ZN7cutlass13device_kernelINS_4gemm6kernel13GemmUniversalIN4cute5tupleIJiiiiEEENS1_10collective13CollectiveMmaINS1_35MainloopSm100TmaUmmaWarpSpecializedILi12ELi2ELi4ENS5_IJNS4_1CILi1EEESB_SB_EEEEENS5_IJNSA_ILi128EEESE_NSA_ILi32EEEEEENS_6half_tENS5_IJlSB_lEEESH_SI_NS4_8TiledMMAINS4_8MMA_AtomIJNS4_20SM100_MMA_F16BF16_SSISH_SH_fLi128ELi128ELNS4_4UMMA5MajorE0ELSN_0ELNSM_7ScaleInE0ELSO_0EEEEEENS4_6LayoutISC_NS5_IJNSA_ILi0EEESS_SS_EEEEENS5_IJNS4_10UnderscoreESV_SV_EEEEENS4_13SM90_TMA_LOADENS4_14ComposedLayoutINS4_7SwizzleILi2ELi4ELi3EEENS4_18smem_ptr_flag_bitsILi16EEENSR_INS5_IJNSA_ILi8EEESF_EEENS5_IJSF_SB_EEEEEEEvNS4_8identityESY_S18_vS19_EENS_8epilogue10collective18CollectiveEpilogueINS1B_23Sm100TmaWarpSpecializedILi4ELi2ELi32ELb1ELb0EEEJSG_NS5_IJNSR_ISE_SB_EENSR_ISF_SB_EEEEESH_SI_SH_SI_NS1B_6fusion15FusionCallbacksIS1F_NS1J_17LinearCombinationISH_fSH_fLNS_15FloatRoundStyleE2EEESG_S1I_JEEENS4_5SM1004TMEM4LOAD26SM100_TMEM_LOAD_32dp32b32xESY_S18_NS4_39AutoVectorizingCopyWithAssumedAlignmentILi128EEENS4_14SM90_TMA_STOREES18_S1U_S1U_EEEvvEEEEvNT_6ParamsE,"a",@progbits
	.sectionflags	@""
	.align	4
.nv.constant0._ZN7cutlass13device_kernelINS_4gemm6kernel13GemmUniversalIN4cute5tupleIJiiiiEEENS1_10collective13CollectiveMmaINS1_35MainloopSm100TmaUmmaWarpSpecializedILi12ELi2ELi4ENS5_IJNS4_1CILi1EEESB_SB_EEEEENS5_IJNSA_ILi128EEESE_NSA_ILi32EEEEEENS_6half_tENS5_IJlSB_lEEESH_SI_NS4_8TiledMMAINS4_8MMA_AtomIJNS4_20SM100_MMA_F16BF16_SSISH_SH_fLi128ELi128ELNS4_4UMMA5MajorE0ELSN_0ELNSM_7ScaleInE0ELSO_0EEEEEENS4_6LayoutISC_NS5_IJNSA_ILi0EEESS_SS_EEEEENS5_IJNS4_10UnderscoreESV_SV_EEEEENS4_13SM90_TMA_LOADENS4_14ComposedLayoutINS4_7SwizzleILi2ELi4ELi3EEENS4_18smem_ptr_flag_bitsILi16EEENSR_INS5_IJNSA_ILi8EEESF_EEENS5_IJSF_SB_EEEEEEEvNS4_8identityESY_S18_vS19_EENS_8epilogue10collective18CollectiveEpilogueINS1B_23Sm100TmaWarpSpecializedILi4ELi2ELi32ELb1ELb0EEEJSG_NS5_IJNSR_ISE_SB_EENSR_ISF_SB_EEEEESH_SI_SH_SI_NS1B_6fusion15FusionCallbacksIS1F_NS1J_17LinearCombinationISH_fSH_fLNS_15FloatRoundStyleE2EEESG_S1I_JEEENS4_5SM1004TMEM4LOAD26SM100_TMEM_LOAD_32dp32b32xESY_S18_NS4_39AutoVectorizingCopyWithAssumedAlignmentILi128EEENS4_14SM90_TMA_STOREES18_S1U_S1U_EEEvvEEEEvNT_6ParamsE:
	.zero		2944


//--------------------- SYMBOLS --------------------------

	.type		.nv.reservedSmem.offset0,@object
	.size		.nv.reservedSmem.offset0,0x4
	.type		.nv.reservedSmem.cap,@object
	.size		.nv.reservedSmem.cap,0x4
	.type		__assertfail,@function
